def matmul_kernel(
    a_ptr,
    b_ptr,
    c_ptr,
    M,
    N,
    K,
    stride_am,
    stride_ak,
    stride_bk,
    stride_bn,
    stride_cm,
    stride_cn,
    BLOCK_M: tl.constexpr,
    BLOCK_N: tl.constexpr,
    BLOCK_K: tl.constexpr,
    GROUP_M: tl.constexpr,
):
    pid = tl.program_id(axis=0)
    num_pid_m = tl.cdiv(M, BLOCK_M)
    num_pid_n = tl.cdiv(N, BLOCK_N)
    num_pid_in_group = GROUP_M * num_pid_n
    group_id = pid // num_pid_in_group
    first_pid_m = group_id * GROUP_M
    group_size_m = min(num_pid_m - first_pid_m, GROUP_M)
    pid_m = first_pid_m + ((pid % num_pid_in_group) % group_size_m)
    pid_n = (pid % num_pid_in_group) // group_size_m

    offs_am = (pid_m * BLOCK_M + tl.arange(0, BLOCK_M)) % M
    offs_bn = (pid_n * BLOCK_N + tl.arange(0, BLOCK_N)) % N
    offs_k = tl.arange(0, BLOCK_K)
    a_ptrs = a_ptr + offs_am[:, None] * stride_am + offs_k[None, :] * stride_ak
    b_ptrs = b_ptr + offs_k[:, None] * stride_bk + offs_bn[None, :] * stride_bn

    acc = tl.zeros((BLOCK_M, BLOCK_N), dtype=tl.float32)
    for kk in range(0, tl.cdiv(K, BLOCK_K)):
        a = tl.load(a_ptrs, mask=offs_k[None, :] < K - kk * BLOCK_K, other=0.0)
        b = tl.load(b_ptrs, mask=offs_k[:, None] < K - kk * BLOCK_K, other=0.0)
        acc = tl.dot(a, b, acc)
        a_ptrs += BLOCK_K * stride_ak
        b_ptrs += BLOCK_K * stride_bk

    c = acc.to(c_ptr.dtype.element_ty)
    offs_cm = pid_m * BLOCK_M + tl.arange(0, BLOCK_M)
    offs_cn = pid_n * BLOCK_N + tl.arange(0, BLOCK_N)
    c_ptrs = c_ptr + offs_cm[:, None] * stride_cm + offs_cn[None, :] * stride_cn
    mask = (offs_cm[:, None] < M) & (offs_cn[None, :] < N)
    tl.store(c_ptrs, c, mask=mask)

# config = {"BLOCK_K": 64, "BLOCK_M": 128, "BLOCK_N": 128, "GROUP_M": 8, "arch": "sm_100", "dtype": "fp32", "num_ctas": 1, "num_stages": 3, "num_warps": 8}
# arch = sm_100


// ===== COMPILED SASS (sm_100a) =====

	.target	sm_100a

	.elftype	@"ET_EXEC"


//--------------------- .note.nv.tkinfo           --------------------------
	.section	.note.nv.tkinfo,"",@"SHT_NOTE"
	.sectionflags	@"SHF_NOTE_NV_TKINFO"
	.tkinfo
        /*0018*/ 	.word	0x00000081
        /*0030*/ 	.string	""
        /*0030*/ 	.string	"ptxas-blackwell"
        /*0030*/ 	.string	"Cuda compilation tools, release 12.9, V12.9.86"
        /*0030*/ 	.string	"Build cuda_12.9.r12.9/compiler.36037853_0"
        /*0030*/ 	.string	"-v  -suppress-debug-info  -lineinfo  -arch sm_100a "



//--------------------- .note.nv.cuver            --------------------------
	.section	.note.nv.cuver,"",@"SHT_NOTE"
	.sectionflags	@"SHF_NOTE_NV_CUVER"
        /*0018*/ 	.short	0x0001
        /*001a*/ 	.short	0x0064
        /*001c*/ 	.short	0x0001
        /*001e*/ 	.short	0x0000
        /*0020*/ 	.short	0x0001
        /*0022*/ 	.short	0x0000


//--------------------- .nv.info                  --------------------------
	.section	.nv.info,"",@"SHT_CUDA_INFO"
	.align	4


	//----- nvinfo : EIATTR_REGCOUNT
	.align		4
        /*0000*/ 	.byte	0x04, 0x2f
        /*0002*/ 	.short	(.L_4 - .L_3)
	.align		4
.L_3:
        /*0004*/ 	.word	index@(matmul_kernel)
        /*0008*/ 	.word	0x000000fd


	//----- nvinfo : EIATTR_FRAME_SIZE
	.align		4
.L_4:
        /*000c*/ 	.byte	0x04, 0x11
        /*000e*/ 	.short	(.L_6 - .L_5)
	.align		4
.L_5:
        /*0010*/ 	.word	index@($__internal_2_$__cuda_sm10x_tcgen05_guardrail_trap_unallocated_columns_being_dealloced)
        /*0014*/ 	.word	0x00000000


	//----- nvinfo : EIATTR_FRAME_SIZE
	.align		4
.L_6:
        /*0018*/ 	.byte	0x04, 0x11
        /*001a*/ 	.short	(.L_8 - .L_7)
	.align		4
.L_7:
        /*001c*/ 	.word	index@($__internal_1_$__cuda_sm10x_tcgen05_guardrail_trap_phase_invalid_during_alloc)
        /*0020*/ 	.word	0x00000000


	//----- nvinfo : EIATTR_FRAME_SIZE
	.align		4
.L_8:
        /*0024*/ 	.byte	0x04, 0x11
        /*0026*/ 	.short	(.L_10 - .L_9)
	.align		4
.L_9:
        /*0028*/ 	.word	index@($__internal_0_$__cuda_sm10x_tcgen05_guardrail_trap_col_being_dealloced_not_returned_by_alloc)
        /*002c*/ 	.word	0x00000000


	//----- nvinfo : EIATTR_FRAME_SIZE
	.align		4
.L_10:
        /*0030*/ 	.byte	0x04, 0x11
        /*0032*/ 	.short	(.L_12 - .L_11)
	.align		4
.L_11:
        /*0034*/ 	.word	index@(matmul_kernel)
        /*0038*/ 	.word	0x00000000


	//----- nvinfo : EIATTR_MIN_STACK_SIZE
	.align		4
.L_12:
        /*003c*/ 	.byte	0x04, 0x12
        /*003e*/ 	.short	(.L_14 - .L_13)
	.align		4
.L_13:
        /*0040*/ 	.word	index@(matmul_kernel)
        /*0044*/ 	.word	0x00000000
.L_14:


//--------------------- .nv.info.matmul_kernel    --------------------------
	.section	.nv.info.matmul_kernel,"",@"SHT_CUDA_INFO"
	.sectionflags	@""
	.align	4


	//----- nvinfo : EIATTR_CUDA_API_VERSION
	.align		4
        /*0000*/ 	.byte	0x04, 0x37
        /*0002*/ 	.short	(.L_16 - .L_15)
.L_15:
        /*0004*/ 	.word	0x00000081


	//----- nvinfo : EIATTR_KPARAM_INFO
	.align		4
.L_16:
        /*0008*/ 	.byte	0x04, 0x17
        /*000a*/ 	.short	(.L_18 - .L_17)
.L_17:
        /*000c*/ 	.word	0x00000000
        /*0010*/ 	.short	0x000d
        /*0012*/ 	.short	0x0048
        /*0014*/ 	.byte	0x00, 0xf4, 0x21, 0x00


	//----- nvinfo : EIATTR_KPARAM_INFO
	.align		4
.L_18:
        /*0018*/ 	.byte	0x04, 0x17
        /*001a*/ 	.short	(.L_20 - .L_19)
.L_19:
        /*001c*/ 	.word	0x00000000
        /*0020*/ 	.short	0x000c
        /*0022*/ 	.short	0x0040
        /*0024*/ 	.byte	0x00, 0xf4, 0x21, 0x00


	//----- nvinfo : EIATTR_KPARAM_INFO
	.align		4
.L_20:
        /*0028*/ 	.byte	0x04, 0x17
        /*002a*/ 	.short	(.L_22 - .L_21)
.L_21:
        /*002c*/ 	.word	0x00000000
        /*0030*/ 	.short	0x000b
        /*0032*/ 	.short	0x0038
        /*0034*/ 	.byte	0x00, 0xf0, 0x11, 0x00


	//----- nvinfo : EIATTR_KPARAM_INFO
	.align		4
.L_22:
        /*0038*/ 	.byte	0x04, 0x17
        /*003a*/ 	.short	(.L_24 - .L_23)
.L_23:
        /*003c*/ 	.word	0x00000000
        /*0040*/ 	.short	0x000a
        /*0042*/ 	.short	0x0034
        /*0044*/ 	.byte	0x00, 0xf0, 0x11, 0x00


	//----- nvinfo : EIATTR_KPARAM_INFO
	.align		4
.L_24:
        /*0048*/ 	.byte	0x04, 0x17
        /*004a*/ 	.short	(.L_26 - .L_25)
.L_25:
        /*004c*/ 	.word	0x00000000
        /*0050*/ 	.short	0x0009
        /*0052*/ 	.short	0x0030
        /*0054*/ 	.byte	0x00, 0xf0, 0x11, 0x00


	//----- nvinfo : EIATTR_KPARAM_INFO
	.align		4
.L_26:
        /*0058*/ 	.byte	0x04, 0x17
        /*005a*/ 	.short	(.L_28 - .L_27)
.L_27:
        /*005c*/ 	.word	0x00000000
        /*0060*/ 	.short	0x0008
        /*0062*/ 	.short	0x002c
        /*0064*/ 	.byte	0x00, 0xf0, 0x11, 0x00


	//----- nvinfo : EIATTR_KPARAM_INFO
	.align		4
.L_28:
        /*0068*/ 	.byte	0x04, 0x17
        /*006a*/ 	.short	(.L_30 - .L_29)
.L_29:
        /*006c*/ 	.word	0x00000000
        /*0070*/ 	.short	0x0007
        /*0072*/ 	.short	0x0028
        /*0074*/ 	.byte	0x00, 0xf0, 0x11, 0x00


	//----- nvinfo : EIATTR_KPARAM_INFO
	.align		4
.L_30:
        /*0078*/ 	.byte	0x04, 0x17
        /*007a*/ 	.short	(.L_32 - .L_31)
.L_31:
        /*007c*/ 	.word	0x00000000
        /*0080*/ 	.short	0x0006
        /*0082*/ 	.short	0x0024
        /*0084*/ 	.byte	0x00, 0xf0, 0x11, 0x00


	//----- nvinfo : EIATTR_KPARAM_INFO
	.align		4
.L_32:
        /*0088*/ 	.byte	0x04, 0x17
        /*008a*/ 	.short	(.L_34 - .L_33)
.L_33:
        /*008c*/ 	.word	0x00000000
        /*0090*/ 	.short	0x0005
        /*0092*/ 	.short	0x0020
        /*0094*/ 	.byte	0x00, 0xf0, 0x11, 0x00


	//----- nvinfo : EIATTR_KPARAM_INFO
	.align		4
.L_34:
        /*0098*/ 	.byte	0x04, 0x17
        /*009a*/ 	.short	(.L_36 - .L_35)
.L_35:
        /*009c*/ 	.word	0x00000000
        /*00a0*/ 	.short	0x0004
        /*00a2*/ 	.short	0x001c
        /*00a4*/ 	.byte	0x00, 0xf0, 0x11, 0x00


	//----- nvinfo : EIATTR_KPARAM_INFO
	.align		4
.L_36:
        /*00a8*/ 	.byte	0x04, 0x17
        /*00aa*/ 	.short	(.L_38 - .L_37)
.L_37:
        /*00ac*/ 	.word	0x00000000
        /*00b0*/ 	.short	0x0003
        /*00b2*/ 	.short	0x0018
        /*00b4*/ 	.byte	0x00, 0xf0, 0x11, 0x00


	//----- nvinfo : EIATTR_KPARAM_INFO
	.align		4
.L_38:
        /*00b8*/ 	.byte	0x04, 0x17
        /*00ba*/ 	.short	(.L_40 - .L_39)
.L_39:
        /*00bc*/ 	.word	0x00000000
        /*00c0*/ 	.short	0x0002
        /*00c2*/ 	.short	0x0010
        /*00c4*/ 	.byte	0x00, 0xf4, 0x21, 0x00


	//----- nvinfo : EIATTR_KPARAM_INFO
	.align		4
.L_40:
        /*00c8*/ 	.byte	0x04, 0x17
        /*00ca*/ 	.short	(.L_42 - .L_41)
.L_41:
        /*00cc*/ 	.word	0x00000000
        /*00d0*/ 	.short	0x0001
        /*00d2*/ 	.short	0x0008
        /*00d4*/ 	.byte	0x00, 0xf4, 0x21, 0x00


	//----- nvinfo : EIATTR_KPARAM_INFO
	.align		4
.L_42:
        /*00d8*/ 	.byte	0x04, 0x17
        /*00da*/ 	.short	(.L_44 - .L_43)
.L_43:
        /*00dc*/ 	.word	0x00000000
        /*00e0*/ 	.short	0x0000
        /*00e2*/ 	.short	0x0000
        /*00e4*/ 	.byte	0x00, 0xf4, 0x21, 0x00


	//----- nvinfo : EIATTR_AT_ENTRY_FRAGMENTS
	.align		4
.L_44:
        /*00e8*/ 	.byte	0x04, 0x4f
        /*00ea*/ 	.short	(.L_46 - .L_45)


	//   ....[0]....
.L_45:
        /*00ec*/ 	.word	0x00000004


	//----- nvinfo : EIATTR_RESERVED_SMEM_USED
	.align		4
.L_46:
        /*00f0*/ 	.byte	0x01, 0x41
	.zero		2


	//----- nvinfo : EIATTR_SPARSE_MMA_MASK
	.align		4
        /*00f4*/ 	.byte	0x03, 0x50
        /*00f6*/ 	.short	0x0000


	//----- nvinfo : EIATTR_TCGEN05_1CTA_USED
	.align		4
        /*00f8*/ 	.byte	0x01, 0x51
	.zero		2


	//----- nvinfo : EIATTR_MAXREG_COUNT
	.align		4
        /*00fc*/ 	.byte	0x03, 0x1b
        /*00fe*/ 	.short	0x00ff


	//----- nvinfo : EIATTR_NUM_BARRIERS
	.align		4
        /*0100*/ 	.byte	0x02, 0x4c
        /*0102*/ 	.byte	0x01
	.zero		1


	//----- nvinfo : EIATTR_INT_WARP_WIDE_INSTR_OFFSETS
	.align		4
        /*0104*/ 	.byte	0x04, 0x31
        /*0106*/ 	.short	(.L_48 - .L_47)


	//   ....[0]....
.L_47:
        /*0108*/ 	.word	0x000026c0


	//   ....[1]....
        /*010c*/ 	.word	0x000026f0


	//   ....[2]....
        /*0110*/ 	.word	0x000027f0


	//   ....[3]....
        /*0114*/ 	.word	0x0000c800


	//   ....[4]....
        /*0118*/ 	.word	0x0000c850


	//----- nvinfo : EIATTR_COOP_GROUP_MASK_REGIDS
	.align		4
.L_48:
        /*011c*/ 	.byte	0x04, 0x29
        /*011e*/ 	.short	(.L_50 - .L_49)


	//   ....[0]....
.L_49:
        /*0120*/ 	.word	0xffffffff


	//   ....[1]....
        /*0124*/ 	.word	0xffffffff


	//   ....[2]....
        /*0128*/ 	.word	0xffffffff


	//   ....[3]....
        /*012c*/ 	.word	0xffffffff


	//----- nvinfo : EIATTR_COOP_GROUP_INSTR_OFFSETS
	.align		4
.L_50:
        /*0130*/ 	.byte	0x04, 0x28
        /*0132*/ 	.short	(.L_52 - .L_51)


	//   ....[0]....
.L_51:
        /*0134*/ 	.word	0x00000060


	//   ....[1]....
        /*0138*/ 	.word	0x00000320


	//   ....[2]....
        /*013c*/ 	.word	0x0000c690


	//   ....[3]....
        /*0140*/ 	.word	0x0000c900


	//----- nvinfo : EIATTR_VRC_CTA_INIT_COUNT
	.align		4
.L_52:
        /*0144*/ 	.byte	0x02, 0x4a
        /*0146*/ 	.byte	0x80
	.zero		1


	//----- nvinfo : EIATTR_MBARRIER_INSTR_OFFSETS
	.align		4
        /*0148*/ 	.byte	0x04, 0x39
        /*014a*/ 	.short	(.L_54 - .L_53)


	//   ....[0]....
.L_53:
        /*014c*/ 	.word	0x000028f0
        /*0150*/ 	.word	0x000000ff
        /*0154*/ 	.word	0x00000000
        /*0158*/ 	.short	0x0100
        /*015a*/ 	.byte	0x0f
	.zero		1


	//   ....[1]....
        /*015c*/ 	.word	0x000029d0
        /*0160*/ 	.word	0x000000ff
        /*0164*/ 	.word	0x00028008
        /*0168*/ 	.short	0x0100
        /*016a*/ 	.byte	0x0b
	.zero		1


	//   ....[2]....
        /*016c*/ 	.word	0x00008770
        /*0170*/ 	.word	0x000000ff
        /*0174*/ 	.word	0x00000000
        /*0178*/ 	.short	0x010a
        /*017a*/ 	.byte	0x0f
	.zero		1


	//   ....[3]....
        /*017c*/ 	.word	0x0000a6e0
        /*0180*/ 	.word	0x000000ff
        /*0184*/ 	.word	0x00000000
        /*0188*/ 	.short	0x010a
        /*018a*/ 	.byte	0x0f
	.zero		1


	//   ....[4]....
        /*018c*/ 	.word	0x0000a800
        /*0190*/ 	.word	0x000000ff
        /*0194*/ 	.word	0x00028000
        /*0198*/ 	.short	0x0108
        /*019a*/ 	.byte	0x0b
	.zero		1


	//   ....[5]....
        /*019c*/ 	.word	0x0000a930
        /*01a0*/ 	.word	0x000000ff
        /*01a4*/ 	.word	0x00028008
        /*01a8*/ 	.short	0x0108
        /*01aa*/ 	.byte	0x0b
	.zero		1


	//   ....[6]....
        /*01ac*/ 	.word	0x0000c920
        /*01b0*/ 	.word	0x000000ff
        /*01b4*/ 	.word	0x00000000
        /*01b8*/ 	.short	0x010a
        /*01ba*/ 	.byte	0x0f
	.zero		1


	//   ....[7]....
        /*01bc*/ 	.word	0x0000c950
        /*01c0*/ 	.word	0x000000ff
        /*01c4*/ 	.word	0x00000000
        /*01c8*/ 	.short	0x010a
        /*01ca*/ 	.byte	0x0f
	.zero		1


	//----- nvinfo : EIATTR_NUM_MBARRIERS
	.align		4
.L_54:
        /*01cc*/ 	.byte	0x03, 0x38
        /*01ce*/ 	.short	0x0002


	//----- nvinfo : EIATTR_EXIT_INSTR_OFFSETS
	.align		4
        /*01d0*/ 	.byte	0x04, 0x1c
        /*01d2*/ 	.short	(.L_56 - .L_55)


	//   ....[0]....
.L_55:
        /*01d4*/ 	.word	0x0000c910


	//----- nvinfo : EIATTR_REQNTID
	.align		4
.L_56:
        /*01d8*/ 	.byte	0x04, 0x10
        /*01da*/ 	.short	(.L_58 - .L_57)
.L_57:
        /*01dc*/ 	.word	0x00000100
        /*01e0*/ 	.word	0x00000001
        /*01e4*/ 	.word	0x00000001


	//----- nvinfo : EIATTR_CRS_STACK_SIZE
	.align		4
.L_58:
        /*01e8*/ 	.byte	0x04, 0x1e
        /*01ea*/ 	.short	(.L_60 - .L_59)
.L_59:
        /*01ec*/ 	.word	0x00000000


	//----- nvinfo : EIATTR_CBANK_PARAM_SIZE
	.align		4
.L_60:
        /*01f0*/ 	.byte	0x03, 0x19
        /*01f2*/ 	.short	0x0050


	//----- nvinfo : EIATTR_PARAM_CBANK
	.align		4
        /*01f4*/ 	.byte	0x04, 0x0a
        /*01f6*/ 	.short	(.L_62 - .L_61)
	.align		4
.L_61:
        /*01f8*/ 	.word	index@(.nv.constant0.matmul_kernel)
        /*01fc*/ 	.short	0x0380
        /*01fe*/ 	.short	0x0050


	//----- nvinfo : EIATTR_SW_WAR
	.align		4
.L_62:
        /*0200*/ 	.byte	0x04, 0x36
        /*0202*/ 	.short	(.L_64 - .L_63)
.L_63:
        /*0204*/ 	.word	0x00000008
.L_64:


//--------------------- .nv.compat                --------------------------
	.section	.nv.compat,"",@"SHT_CUDA_COMPAT_INFO"
	.align	4
        /*0000*/ 	.byte	0x02, 0x02, 0x02, 0x00, 0x02, 0x05, 0x05, 0x00, 0x02, 0x03, 0x00, 0x00, 0x02, 0x06, 0x01, 0x00


//--------------------- .nv.callgraph             --------------------------
	.section	.nv.callgraph,"",@"SHT_CUDA_CALLGRAPH"
	.align	4
	.sectionentsize	8
	.align		4
        /*0000*/ 	.word	0x00000000
	.align		4
        /*0004*/ 	.word	0xffffffff
	.align		4
        /*0008*/ 	.word	0x00000000
	.align		4
        /*000c*/ 	.word	0xfffffffe
	.align		4
        /*0010*/ 	.word	0x00000000
	.align		4
        /*0014*/ 	.word	0xfffffffd
	.align		4
        /*0018*/ 	.word	0x00000000
	.align		4
        /*001c*/ 	.word	0xfffffffc


//--------------------- .text.matmul_kernel       --------------------------
	.section	.text.matmul_kernel,"ax",@progbits
	.align	128
        .global         matmul_kernel
        .type           matmul_kernel,@function
        .size           matmul_kernel,(.L_x_50 - matmul_kernel)
        .other          matmul_kernel,@"STO_CUDA_ENTRY STV_DEFAULT"
matmul_kernel:
.text.matmul_kernel:
[----:B------:R-:W1:Y:S01]  /*0000*/  LDC R1, c[0x0][0x37c] ;  /* 0x0000df00ff017b82 */ /* 0x000e620000000800 */
[----:B------:R-:W2:Y:S02]  /*0010*/  S2R R68, SR_TID.X ;  /* 0x0000000000447919 */ /* 0x000ea40000002100 */
[----:B--2---:R-:W-:-:S13]  /*0020*/  ISETP.GE.U32.AND P0, PT, R68, 0x20, PT ;  /* 0x000000204400780c */ /* 0x004fda0003f06070 */
[----:B------:R-:W-:Y:S02]  /*0030*/  VOTEU.ANY UP0, P0 ;  /* 0x0000000000ff7886 */ /* 0x000fe40000000100 */
[----:B-1----:R-:W-:Y:S05]  /*0040*/  BRA.U UP0, `(.L_x_0) ;  /* 0x0000000100b87547 */ /* 0x002fea000b800000 */
[----:B------:R-:W1:Y:S01]  /*0050*/  S2UR UR6, SR_CgaCtaId ;  /* 0x00000000000679c3 */ /* 0x000e620000008800 */
[----:B------:R-:W-:Y:S01]  /*0060*/  NOP ;  /* 0x0000000000007918 */ /* 0x000fe20000000000 */
[----:B------:R-:W-:Y:S02]  /*0070*/  UMOV UR4, 0x40 ;  /* 0x0000004000047882 */ /* 0x000fe40000000000 */
[----:B-1----:R-:W-:-:S09]  /*0080*/  ULEA UR4, UR6, UR4, 0x18 ;  /* 0x0000000406047291 */ /* 0x002fd2000f8ec0ff */
[----:B------:R-:W1:Y:S01]  /*0090*/  LDS.U8 R0, [UR4] ;  /* 0x00000004ff007984 */ /* 0x000e620008000000 */
[----:B------:R-:W-:Y:S02]  /*00a0*/  UMOV UR4, 0x400 ;  /* 0x0000040000047882 */ /* 0x000fe40000000000 */
[----:B------:R-:W-:Y:S01]  /*00b0*/  ULEA UR4, UR6, UR4, 0x18 ;  /* 0x0000000406047291 */ /* 0x000fe2000f8ec0ff */
[----:B-1----:R-:W-:-:S13]  /*00c0*/  ISETP.NE.AND P0, PT, R0, RZ, PT ;  /* 0x000000ff0000720c */ /* 0x002fda0003f05270 */
[----:B------:R-:W-:Y:S05]  /*00d0*/  @P0 BRA `(.L_x_1) ;  /* 0x00000000007c0947 */ /* 0x000fea0003800000 */
[----:B------:R-:W-:-:S13]  /*00e0*/  ELECT P0, URZ, PT ;  /* 0x0000000000ff782f */ /* 0x000fda0003800000 */
[----:B------:R-:W-:Y:S05]  /*00f0*/  @!P0 BRA `(.L_x_2) ;  /* 0x0000000000848947 */ /* 0x000fea0003800000 */
[----:B------:R-:W-:Y:S01]  /*0100*/  UMOV UR5, 0x8 ;  /* 0x0000000800057882 */ /* 0x000fe20000000000 */
[----:B------:R-:W-:Y:S02]  /*0110*/  IMAD.MOV.U32 R4, RZ, RZ, 0x1 ;  /* 0x00000001ff047424 */ /* 0x000fe400078e00ff */
[----:B------:R-:W-:Y:S02]  /*0120*/  IMAD.MOV.U32 R5, RZ, RZ, 0xff ;  /* 0x000000ffff057424 */ /* 0x000fe400078e00ff */
[----:B------:R-:W-:Y:S04]  /*0130*/  DEPBAR.LE SB1, 0x36 ;  /* 0x00009d800000791a */ /* 0x000fe80000000000 */
[----:B------:R-:W1:Y:S02]  /*0140*/  UTCATOMSWS.FIND_AND_SET.ALIGN UP1, UR5, UR5 ;  /* 0x00000005000575e3 */ /* 0x000e640008020800 */
[----:B-1----:R-:W-:-:S04]  /*0150*/  PLOP3.LUT P0, PT, PT, PT, UP1, 0x80, 0x8 ;  /* 0x000000000008781c */ /* 0x002fc80003f0f018 */
[----:B------:R-:W-:-:S04]  /*0160*/  SEL R0, RZ, 0xffffffff, !P0 ;  /* 0xffffffffff007807 */ /* 0x000fc80004000000 */
[----:B------:R-:W-:Y:S01]  /*0170*/  ISETP.NE.AND P0, PT, R0, RZ, PT ;  /* 0x000000ff0000720c */ /* 0x000fe20003f05270 */
[----:B------:R-:W-:-:S12]  /*0180*/  IMAD.U32 R0, RZ, RZ, UR5 ;  /* 0x00000005ff007e24 */ /* 0x000fd8000f8e00ff */
[----:B------:R-:W-:Y:S05]  /*0190*/  @P0 BRA `(.L_x_3) ;  /* 0x0000000000240947 */ /* 0x000fea0003800000 */
.L_x_4:
[----:B------:R-:W-:Y:S05]  /*01a0*/  NANOSLEEP 0x64 ;  /* 0x000000640000795d */ /* 0x000fea0003800000 */
[----:B------:R-:W-:-:S05]  /*01b0*/  UMOV UR5, 0x8 ;  /* 0x0000000800057882 */ /* 0x000fca0000000000 */
[----:B------:R-:W-:Y:S04]  /*01c0*/  DEPBAR.LE SB1, 0x36 ;  /* 0x00009d800000791a */ /* 0x000fe80000000000 */
[----:B------:R-:W1:Y:S02]  /*01d0*/  UTCATOMSWS.FIND_AND_SET.ALIGN UP1, UR5, UR5 ;  /* 0x00000005000575e3 */ /* 0x000e640008020800 */
[----:B-1----:R-:W-:-:S04]  /*01e0*/  PLOP3.LUT P0, PT, PT, PT, UP1, 0x80, 0x8 ;  /* 0x000000000008781c */ /* 0x002fc80003f0f018 */
[----:B------:R-:W-:-:S04]  /*01f0*/  SEL R0, RZ, 0xffffffff, !P0 ;  /* 0xffffffffff007807 */ /* 0x000fc80004000000 */
[----:B------:R-:W-:Y:S01]  /*0200*/  ISETP.NE.AND P0, PT, R0, RZ, PT ;  /* 0x000000ff0000720c */ /* 0x000fe20003f05270 */
[----:B------:R-:W-:-:S12]  /*0210*/  IMAD.U32 R0, RZ, RZ, UR5 ;  /* 0x00000005ff007e24 */ /* 0x000fd8000f8e00ff */
[----:B------:R-:W-:Y:S05]  /*0220*/  @!P0 BRA `(.L_x_4) ;  /* 0xfffffffc00dc8947 */ /* 0x000fea000383ffff */
.L_x_3:
[C---:B------:R-:W-:Y:S01]  /*0230*/  VIADD R3, R0.reuse, 0x10 ;  /* 0x0000001000037836 */ /* 0x040fe20000000000 */
[----:B------:R-:W-:Y:S01]  /*0240*/  UMOV UR5, 0x50 ;  /* 0x0000005000057882 */ /* 0x000fe20000000000 */
[----:B------:R-:W-:Y:S01]  /*0250*/  SHF.L.U32 R2, R5, R0, RZ ;  /* 0x0000000005027219 */ /* 0x000fe200000006ff */
[----:B------:R-:W-:Y:S01]  /*0260*/  ULEA UR5, UR6, UR5, 0x18 ;  /* 0x0000000506057291 */ /* 0x000fe2000f8ec0ff */
[----:B------:R-:W-:Y:S01]  /*0270*/  IMAD.SHL.U32 R0, R0, 0x20, RZ ;  /* 0x0000002000007824 */ /* 0x000fe200078e00ff */
[----:B------:R-:W-:-:S04]  /*0280*/  SHF.L.U32 R3, R4, R3, RZ ;  /* 0x0000000304037219 */ /* 0x000fc800000006ff */
[----:B------:R-:W-:-:S05]  /*0290*/  LOP3.LUT R2, R3, R2, RZ, 0xfc, !PT ;  /* 0x0000000203027212 */ /* 0x000fca00078efcff */
[----:B------:R1:W-:Y:S04]  /*02a0*/  ATOMS.OR RZ, [UR5], R2 ;  /* 0x00000002ffff798c */ /* 0x0003e8000b000005 */
[----:B------:R1:W-:Y:S01]  /*02b0*/  STS [UR4], R0 ;  /* 0x00000000ff007988 */ /* 0x0003e20008000804 */
[----:B------:R-:W-:Y:S05]  /*02c0*/  BRA `(.L_x_2) ;  /* 0x0000000000107947 */ /* 0x000fea0003800000 */
.L_x_1:
[----:B------:R-:W-:Y:S01]  /*02d0*/  IMAD.MOV.U32 R0, RZ, RZ, -0x1 ;  /* 0xffffffffff007424 */ /* 0x000fe200078e00ff */
[----:B------:R-:W-:-:S04]  /*02e0*/  MOV R2, 0x310 ;  /* 0x0000031000027802 */ /* 0x000fc80000000f00 */
[----:B------:R1:W-:Y:S03]  /*02f0*/  STS [UR4], R0 ;  /* 0x00000000ff007988 */ /* 0x0003e60008000804 */
[----:B-1----:R-:W-:Y:S05]  /*0300*/  CALL.REL.NOINC `($__internal_1_$__cuda_sm10x_tcgen05_guardrail_trap_phase_invalid_during_alloc) ;  /* 0x000000c400a87944 */ /* 0x002fea0003c00000 */
.L_x_2:
[----:B------:R-:W-:Y:S05]  /*0310*/  WARPSYNC.ALL ;  /* 0x0000000000007948 */ /* 0x000fea0003800000 */
[----:B------:R-:W-:Y:S01]  /*0320*/  NOP ;  /* 0x0000000000007918 */ /* 0x000fe20000000000 */
.L_x_0:
[----:B------:R-:W2:Y:S01]  /*0330*/  LDC.64 R52, c[0x0][0x398] ;  /* 0x0000e600ff347b82 */ /* 0x000ea20000000a00 */
[----:B------:R-:W3:Y:S01]  /*0340*/  S2R R5, SR_CTAID.X ;  /* 0x0000000000057919 */ /* 0x000ee20000002500 */
[----:B------:R-:W-:Y:S01]  /*0350*/  UMOV UR11, 0x400 ;  /* 0x00000400000b7882 */ /* 0x000fe20000000000 */
[----:B------:R-:W4:Y:S01]  /*0360*/  LDCU UR4, c[0x0][0x3a4] ;  /* 0x00007480ff0477ac */ /* 0x000f220008000800 */
[----:B------:R-:W5:Y:S04]  /*0370*/  LDCU.64 UR20, c[0x0][0x3a8] ;  /* 0x00007500ff1477ac */ /* 0x000f680008000a00 */
[----:B------:R-:W1:Y:S01]  /*0380*/  S2UR UR6, SR_CgaCtaId ;  /* 0x00000000000679c3 */ /* 0x000e620000008800 */
[----:B------:R-:W1:Y:S01]  /*0390*/  LDCU.128 UR12, c[0x0][0x380] ;  /* 0x00007000ff0c77ac */ /* 0x000e620008000c00 */
[----:B------:R-:W1:Y:S06]  /*03a0*/  LDCU.64 UR34, c[0x0][0x358] ;  /* 0x00006b00ff2277ac */ /* 0x000e6c0008000a00 */
[----:B------:R-:W4:Y:S01]  /*03b0*/  LDC R225, c[0x0][0x3a0] ;  /* 0x0000e800ffe17b82 */ /* 0x000f220000000800 */
[----:B------:R-:W-:Y:S01]  /*03c0*/  UMOV UR7, 0x1 ;  /* 0x0000000100077882 */ /* 0x000fe20000000000 */
[----:B-12---:R-:W-:Y:S01]  /*03d0*/  VIADD R0, R53, 0x7f ;  /* 0x0000007f35007836 */ /* 0x006fe20000000000 */
[----:B------:R-:W-:Y:S01]  /*03e0*/  IABS R12, R52 ;  /* 0x00000034000c7213 */ /* 0x000fe20000000000 */
[----:B-----5:R-:W-:Y:S01]  /*03f0*/  USHF.L.U32 UR8, UR20, 0x6, URZ ;  /* 0x0000000614087899 */ /* 0x020fe200080006ff */
[----:B------:R-:W-:-:S02]  /*0400*/  LOP3.LUT R186, RZ, R53, RZ, 0x33, !PT ;  /* 0x00000035ffba7212 */ /* 0x000fc400078e33ff */
[----:B------:R-:W-:Y:S01]  /*0410*/  SHF.R.S32.HI R3, RZ, 0x1f, R0 ;  /* 0x0000001fff037819 */ /* 0x000fe20000011400 */
[----:B------:R-:W-:-:S03]  /*0420*/  ULEA UR11, UR6, UR11, 0x18 ;  /* 0x0000000b060b7291 */ /* 0x000fc6000f8ec0ff */
[----:B------:R-:W-:Y:S01]  /*0430*/  LEA.HI R3, R3, R0, RZ, 0x7 ;  /* 0x0000000003037211 */ /* 0x000fe200078f38ff */
[----:B------:R-:W-:Y:S01]  /*0440*/  BAR.SYNC.DEFER_BLOCKING 0x0 ;  /* 0x0000000000007b1d */ /* 0x000fe20000010000 */
[----:B---3--:R-:W-:Y:S02]  /*0450*/  IABS R8, R5 ;  /* 0x0000000500087213 */ /* 0x008fe40000000000 */
[----:B------:R-:W-:Y:S01]  /*0460*/  SHF.R.S32.HI R3, RZ, 0x7, R3 ;  /* 0x00000007ff037819 */ /* 0x000fe20000011403 */
[----:B----4-:R-:W-:-:S04]  /*0470*/  VIADD R223, R225, 0x3f ;  /* 0x0000003fe1df7836 */ /* 0x010fc80000000000 */
[----:B------:R-:W-:-:S05]  /*0480*/  IMAD.SHL.U32 R4, R3, 0x8, RZ ;  /* 0x0000000803047824 */ /* 0x000fca00078e00ff */
[-C--:B------:R-:W-:Y:S02]  /*0490*/  IABS R7, R4.reuse ;  /* 0x0000000400077213 */ /* 0x080fe40000000000 */
[----:B------:R-:W-:Y:S02]  /*04a0*/  IABS R10, R4 ;  /* 0x00000004000a7213 */ /* 0x000fe40000000000 */
[----:B------:R-:W1:Y:S01]  /*04b0*/  I2F.RP R0, R7 ;  /* 0x0000000700007306 */ /* 0x000e620000209400 */
[----:B------:R-:W2:Y:S07]  /*04c0*/  LDS R18, [UR11] ;  /* 0x0000000bff127984 */ /* 0x000eae0008000800 */
[----:B-1----:R-:W1:Y:S02]  /*04d0*/  MUFU.RCP R0, R0 ;  /* 0x0000000000007308 */ /* 0x002e640000001000 */
[----:B-1----:R-:W-:-:S02]  /*04e0*/  VIADD R2, R0, 0xffffffe ;  /* 0x0ffffffe00027836 */ /* 0x002fc40000000000 */
[----:B------:R-:W-:-:S04]  /*04f0*/  IMAD.MOV R0, RZ, RZ, -R10 ;  /* 0x000000ffff007224 */ /* 0x000fc800078e0a0a */
[----:B------:R1:W3:Y:S02]  /*0500*/  F2I.FTZ.U32.TRUNC.NTZ R3, R2 ;  /* 0x0000000200037305 */ /* 0x0002e4000021f000 */
[----:B-1----:R-:W-:Y:S01]  /*0510*/  IMAD.MOV.U32 R2, RZ, RZ, RZ ;  /* 0x000000ffff027224 */ /* 0x002fe200078e00ff */
[----:B--2---:R-:W-:Y:S01]  /*0520*/  R2UR UR10, R18 ;  /* 0x00000000120a72ca */ /* 0x004fe200000e0000 */
[----:B---3--:R-:W-:-:S04]  /*0530*/  IMAD.MOV R6, RZ, RZ, -R3 ;  /* 0x000000ffff067224 */ /* 0x008fc800078e0a03 */
[----:B------:R-:W-:Y:S02]  /*0540*/  IMAD R9, R6, R7, RZ ;  /* 0x0000000706097224 */ /* 0x000fe400078e02ff */
[----:B------:R-:W-:Y:S02]  /*0550*/  IMAD.MOV.U32 R6, RZ, RZ, R8 ;  /* 0x000000ffff067224 */ /* 0x000fe400078e0008 */
[----:B------:R-:W-:-:S06]  /*0560*/  IMAD.HI.U32 R3, R3, R9, R2 ;  /* 0x0000000903037227 */ /* 0x000fcc00078e0002 */
[----:B------:R-:W-:-:S04]  /*0570*/  IMAD.HI.U32 R3, R3, R6, RZ ;  /* 0x0000000603037227 */ /* 0x000fc800078e00ff */
[----:B------:R-:W-:Y:S01]  /*0580*/  IMAD R0, R3, R0, R6 ;  /* 0x0000000003007224 */ /* 0x000fe200078e0206 */
[----:B------:R-:W-:Y:S04]  /*0590*/  BAR.SYNC.DEFER_BLOCKING 0x0 ;  /* 0x0000000000007b1d */ /* 0x000fe80000010000 */
[----:B------:R-:W-:-:S13]  /*05a0*/  ISETP.GT.U32.AND P1, PT, R7, R0, PT ;  /* 0x000000000700720c */ /* 0x000fda0003f24070 */
[----:B------:R-:W-:Y:S02]  /*05b0*/  @!P1 IMAD.IADD R0, R0, 0x1, -R7 ;  /* 0x0000000100009824 */ /* 0x000fe400078e0a07 */
[----:B------:R-:W-:Y:S01]  /*05c0*/  @!P1 VIADD R3, R3, 0x1 ;  /* 0x0000000103039836 */ /* 0x000fe20000000000 */
[----:B------:R-:W-:Y:S02]  /*05d0*/  ISETP.NE.AND P1, PT, R4, RZ, PT ;  /* 0x000000ff0400720c */ /* 0x000fe40003f25270 */
[----:B------:R-:W-:Y:S02]  /*05e0*/  ISETP.GE.U32.AND P0, PT, R0, R7, PT ;  /* 0x000000070000720c */ /* 0x000fe40003f06070 */
[----:B------:R-:W-:-:S04]  /*05f0*/  LOP3.LUT R0, R5, R4, RZ, 0x3c, !PT ;  /* 0x0000000405007212 */ /* 0x000fc800078e3cff */
[----:B------:R-:W-:Y:S01]  /*0600*/  ISETP.GE.AND P2, PT, R0, RZ, PT ;  /* 0x000000ff0000720c */ /* 0x000fe20003f46270 */
[----:B------:R-:W-:-:S06]  /*0610*/  VIADD R0, R52, 0x7f ;  /* 0x0000007f34007836 */ /* 0x000fcc0000000000 */
[----:B------:R-:W-:-:S04]  /*0620*/  @P0 VIADD R3, R3, 0x1 ;  /* 0x0000000103030836 */ /* 0x000fc80000000000 */
[----:B------:R-:W-:Y:S01]  /*0630*/  IMAD.MOV.U32 R2, RZ, RZ, R3 ;  /* 0x000000ffff027224 */ /* 0x000fe200078e0003 */
[----:B------:R-:W-:-:S03]  /*0640*/  SHF.R.S32.HI R3, RZ, 0x1f, R0 ;  /* 0x0000001fff037819 */ /* 0x000fc60000011400 */
[----:B------:R-:W-:Y:S01]  /*0650*/  @!P2 IMAD.MOV R2, RZ, RZ, -R2 ;  /* 0x000000ffff02a224 */ /* 0x000fe200078e0a02 */
[----:B------:R-:W-:Y:S02]  /*0660*/  @!P1 LOP3.LUT R2, RZ, R4, RZ, 0x33, !PT ;  /* 0x00000004ff029212 */ /* 0x000fe400078e33ff */
[----:B------:R-:W-:-:S03]  /*0670*/  LEA.HI R3, R3, R0, RZ, 0x7 ;  /* 0x0000000003037211 */ /* 0x000fc600078f38ff */
[----:B------:R-:W-:Y:S02]  /*0680*/  IMAD.SHL.U32 R10, R2, 0x8, RZ ;  /* 0x00000008020a7824 */ /* 0x000fe400078e00ff */
[----:B------:R-:W-:-:S03]  /*0690*/  IMAD.MOV R2, RZ, RZ, -R2 ;  /* 0x000000ffff027224 */ /* 0x000fc600078e0a02 */
[----:B------:R-:W-:Y:S01]  /*06a0*/  LEA.HI.SX32 R3, R3, -R10, 0x19 ;  /* 0x8000000a03037211 */ /* 0x000fe200078fcaff */
[----:B------:R-:W-:Y:S02]  /*06b0*/  IMAD R8, R4, R2, R5 ;  /* 0x0000000204087224 */ /* 0x000fe400078e0205 */
[----:B------:R-:W-:Y:S01]  /*06c0*/  IMAD.MOV.U32 R2, RZ, RZ, RZ ;  /* 0x000000ffff027224 */ /* 0x000fe200078e00ff */
[----:B------:R-:W-:Y:S02]  /*06d0*/  VIMNMX R9, PT, PT, R3, 0x8, PT ;  /* 0x0000000803097848 */ /* 0x000fe40003fe0100 */
[----:B------:R-:W-:Y:S02]  /*06e0*/  IABS R4, R8 ;  /* 0x0000000800047213 */ /* 0x000fe40000000000 */
[----:B------:R-:W-:-:S04]  /*06f0*/  IABS R6, R9 ;  /* 0x0000000900067213 */ /* 0x000fc80000000000 */
[----:B------:R-:W1:Y:S08]  /*0700*/  I2F.RP R0, R6 ;  /* 0x0000000600007306 */ /* 0x000e700000209400 */
[----:B-1----:R-:W1:Y:S02]  /*0710*/  MUFU.RCP R0, R0 ;  /* 0x0000000000007308 */ /* 0x002e640000001000 */
[----:B-1----:R-:W-:Y:S01]  /*0720*/  VIADD R3, R0, 0xffffffe ;  /* 0x0ffffffe00037836 */ /* 0x002fe20000000000 */
[----:B------:R-:W-:-:S05]  /*0730*/  IABS R0, R53 ;  /* 0x0000003500007213 */ /* 0x000fca0000000000 */
[----:B------:R-:W1:Y:S02]  /*0740*/  F2I.FTZ.U32.TRUNC.NTZ R3, R3 ;  /* 0x0000000300037305 */ /* 0x000e64000021f000 */
[----:B-1----:R-:W-:-:S04]  /*0750*/  IMAD.MOV R7, RZ, RZ, -R3 ;  /* 0x000000ffff077224 */ /* 0x002fc800078e0a03 */
[----:B------:R-:W-:Y:S01]  /*0760*/  IMAD R5, R7, R6, RZ ;  /* 0x0000000607057224 */ /* 0x000fe200078e02ff */
[----:B------:R-:W-:-:S03]  /*0770*/  IABS R7, R9 ;  /* 0x0000000900077213 */ /* 0x000fc60000000000 */
[----:B------:R-:W-:-:S04]  /*0780*/  IMAD.HI.U32 R2, R3, R5, R2 ;  /* 0x0000000503027227 */ /* 0x000fc800078e0002 */
[----:B------:R-:W-:Y:S02]  /*0790*/  IMAD.MOV.U32 R3, RZ, RZ, R4 ;  /* 0x000000ffff037224 */ /* 0x000fe400078e0004 */
[----:B------:R-:W-:Y:S01]  /*07a0*/  IMAD.MOV R5, RZ, RZ, -R7 ;  /* 0x000000ffff057224 */ /* 0x000fe200078e0a07 */
[----:B------:R-:W1:Y:S01]  /*07b0*/  I2F.RP R4, R12 ;  /* 0x0000000c00047306 */ /* 0x000e620000209400 */
[----:B------:R-:W-:-:S04]  /*07c0*/  IMAD.HI.U32 R2, R2, R3, RZ ;  /* 0x0000000302027227 */ /* 0x000fc800078e00ff */
[----:B------:R-:W-:-:S03]  /*07d0*/  IMAD R3, R2, R5, R3 ;  /* 0x0000000502037224 */ /* 0x000fc600078e0203 */
[----:B------:R-:W2:Y:S02]  /*07e0*/  I2F.RP R5, R0 ;  /* 0x0000000000057306 */ /* 0x000ea40000209400 */
[----:B------:R-:W-:-:S06]  /*07f0*/  ISETP.GT.U32.AND P1, PT, R6, R3, PT ;  /* 0x000000030600720c */ /* 0x000fcc0003f24070 */
[----:B-1----:R-:W1:Y:S07]  /*0800*/  MUFU.RCP R4, R4 ;  /* 0x0000000400047308 */ /* 0x002e6e0000001000 */
[----:B------:R-:W-:Y:S01]  /*0810*/  @!P1 IMAD.IADD R3, R3, 0x1, -R6 ;  /* 0x0000000103039824 */ /* 0x000fe200078e0a06 */
[----:B--2---:R-:W2:Y:S01]  /*0820*/  MUFU.RCP R5, R5 ;  /* 0x0000000500057308 */ /* 0x004ea20000001000 */
[----:B------:R-:W-:Y:S01]  /*0830*/  @!P1 VIADD R2, R2, 0x1 ;  /* 0x0000000102029836 */ /* 0x000fe20000000000 */
[----:B------:R-:W-:-:S02]  /*0840*/  ISETP.NE.AND P1, PT, R9, RZ, PT ;  /* 0x000000ff0900720c */ /* 0x000fc40003f25270 */
[----:B------:R-:W-:Y:S02]  /*0850*/  ISETP.GE.U32.AND P0, PT, R3, R6, PT ;  /* 0x000000060300720c */ /* 0x000fe40003f06070 */
[----:B------:R-:W-:Y:S01]  /*0860*/  LOP3.LUT R3, R8, R9, RZ, 0x3c, !PT ;  /* 0x0000000908037212 */ /* 0x000fe200078e3cff */
[----:B-1----:R-:W-:-:S03]  /*0870*/  VIADD R6, R4, 0xffffffe ;  /* 0x0ffffffe04067836 */ /* 0x002fc60000000000 */
[----:B------:R-:W-:Y:S02]  /*0880*/  ISETP.GE.AND P2, PT, R3, RZ, PT ;  /* 0x000000ff0300720c */ /* 0x000fe40003f46270 */
[----:B------:R1:W3:Y:S05]  /*0890*/  F2I.FTZ.U32.TRUNC.NTZ R3, R6 ;  /* 0x0000000600037305 */ /* 0x0002ea000021f000 */
[----:B------:R-:W-:Y:S02]  /*08a0*/  @P0 VIADD R2, R2, 0x1 ;  /* 0x0000000102020836 */ /* 0x000fe40000000000 */
[----:B--2---:R-:W-:Y:S02]  /*08b0*/  VIADD R7, R5, 0xffffffe ;  /* 0x0ffffffe05077836 */ /* 0x004fe40000000000 */
[----:B------:R-:W-:Y:S01]  /*08c0*/  IMAD.MOV.U32 R11, RZ, RZ, R2 ;  /* 0x000000ffff0b7224 */ /* 0x000fe200078e0002 */
[----:B-1----:R-:W-:Y:S01]  /*08d0*/  SHF.R.U32.HI R6, RZ, 0x6, R68 ;  /* 0x00000006ff067819 */ /* 0x002fe20000011644 */
[----:B------:R-:W-:Y:S01]  /*08e0*/  IMAD.MOV.U32 R2, RZ, RZ, RZ ;  /* 0x000000ffff027224 */ /* 0x000fe200078e00ff */
[----:B------:R1:W2:Y:S01]  /*08f0*/  F2I.FTZ.U32.TRUNC.NTZ R5, R7 ;  /* 0x0000000700057305 */ /* 0x0002a2000021f000 */
[----:B------:R-:W-:Y:S01]  /*0900*/  @!P2 IMAD.MOV R11, RZ, RZ, -R11 ;  /* 0x000000ffff0ba224 */ /* 0x000fe200078e0a0b */
[----:B------:R-:W-:Y:S01]  /*0910*/  @!P1 LOP3.LUT R11, RZ, R9, RZ, 0x33, !PT ;  /* 0x00000009ff0b9212 */ /* 0x000fe200078e33ff */
[----:B---3--:R-:W-:Y:S01]  /*0920*/  IMAD.MOV R13, RZ, RZ, -R3 ;  /* 0x000000ffff0d7224 */ /* 0x008fe200078e0a03 */
[----:B------:R-:W-:-:S03]  /*0930*/  SGXT.U32 R6, R6, 0x2 ;  /* 0x000000020606781a */ /* 0x000fc60000000000 */
[----:B------:R-:W-:Y:S01]  /*0940*/  IMAD.MOV R4, RZ, RZ, -R11 ;  /* 0x000000ffff047224 */ /* 0x000fe200078e0a0b */
[----:B-1----:R-:W-:-:S03]  /*0950*/  LOP3.LUT R7, R68, 0x7f, RZ, 0xc0, !PT ;  /* 0x0000007f44077812 */ /* 0x002fc600078ec0ff */
[----:B------:R-:W-:Y:S02]  /*0960*/  IMAD R4, R9, R4, R8 ;  /* 0x0000000409047224 */ /* 0x000fe400078e0208 */
[----:B------:R-:W-:-:S04]  /*0970*/  IMAD R9, R13, R12, RZ ;  /* 0x0000000c0d097224 */ /* 0x000fc800078e02ff */
[----:B------:R-:W-:-:S04]  /*0980*/  IMAD.HI.U32 R8, R3, R9, R2 ;  /* 0x0000000903087227 */ /* 0x000fc800078e0002 */
[----:B------:R-:W-:Y:S02]  /*0990*/  IMAD.IADD R2, R10, 0x1, R4 ;  /* 0x000000010a027824 */ /* 0x000fe400078e0204 */
[----:B------:R-:W-:Y:S02]  /*09a0*/  IMAD.SHL.U32 R3, R11, 0x80, RZ ;  /* 0x000000800b037824 */ /* 0x000fe400078e00ff */
[----:B------:R-:W-:Y:S02]  /*09b0*/  IMAD R2, R2, 0x80, R7 ;  /* 0x0000008002027824 */ /* 0x000fe400078e0207 */
[----:B--2---:R-:W-:Y:S01]  /*09c0*/  IMAD.MOV R9, RZ, RZ, -R5 ;  /* 0x000000ffff097224 */ /* 0x004fe200078e0a05 */
[----:B------:R-:W-:Y:S01]  /*09d0*/  LOP3.LUT R6, R3, R6, RZ, 0xfc, !PT ;  /* 0x0000000603067212 */ /* 0x000fe200078efcff */
[----:B------:R-:W-:Y:S01]  /*09e0*/  IMAD.MOV.U32 R4, RZ, RZ, RZ ;  /* 0x000000ffff047224 */ /* 0x000fe200078e00ff */
[----:B------:R-:W-:Y:S01]  /*09f0*/  IABS R221, R2 ;  /* 0x0000000200dd7213 */ /* 0x000fe20000000000 */
[----:B------:R-:W-:Y:S01]  /*0a00*/  IMAD R9, R9, R0, RZ ;  /* 0x0000000009097224 */ /* 0x000fe200078e02ff */
[----:B------:R-:W-:-:S02]  /*0a10*/  LOP3.LUT R17, R6, 0x7c, RZ, 0xfc, !PT ;  /* 0x0000007c06117812 */ /* 0x000fc400078efcff */
[----:B------:R-:W-:Y:S01]  /*0a20*/  IABS R11, R6 ;  /* 0x00000006000b7213 */ /* 0x000fe20000000000 */
[----:B------:R-:W-:Y:S01]  /*0a30*/  IMAD.HI.U32 R8, R8, R221, RZ ;  /* 0x000000dd08087227 */ /* 0x000fe200078e00ff */
[----:B------:R-:W-:Y:S02]  /*0a40*/  IABS R19, R17 ;  /* 0x0000001100137213 */ /* 0x000fe40000000000 */
[C---:B------:R-:W-:Y:S01]  /*0a50*/  LOP3.LUT R14, R6.reuse, 0x4, RZ, 0xfc, !PT ;  /* 0x00000004060e7812 */ /* 0x040fe200078efcff */
[----:B------:R-:W-:Y:S01]  /*0a60*/  IMAD.MOV R8, RZ, RZ, -R8 ;  /* 0x000000ffff087224 */ /* 0x000fe200078e0a08 */
[----:B------:R-:W-:Y:S01]  /*0a70*/  LOP3.LUT R16, R6, 0x8, RZ, 0xfc, !PT ;  /* 0x0000000806107812 */ /* 0x000fe200078efcff */
[----:B------:R-:W-:Y:S01]  /*0a80*/  IMAD.HI.U32 R10, R5, R9, R4 ;  /* 0x00000009050a7227 */ /* 0x000fe200078e0004 */
[----:B------:R-:W-:Y:S02]  /*0a90*/  SHF.R.U32.HI R9, RZ, 0x5, R68 ;  /* 0x00000005ff097819 */ /* 0x000fe40000011644 */
[----:B------:R-:W-:Y:S01]  /*0aa0*/  IABS R13, R14 ;  /* 0x0000000e000d7213 */ /* 0x000fe20000000000 */
[----:B------:R-:W-:Y:S01]  /*0ab0*/  IMAD R221, R12, R8, R221 ;  /* 0x000000080cdd7224 */ /* 0x000fe200078e02dd */
[----:B------:R-:W-:Y:S01]  /*0ac0*/  R2UR UR16, R9 ;  /* 0x00000000091072ca */ /* 0x000fe200000e0000 */
[----:B------:R-:W-:Y:S01]  /*0ad0*/  IMAD.HI.U32 R4, R10, R11, RZ ;  /* 0x0000000b0a047227 */ /* 0x000fe200078e00ff */
[----:B------:R-:W-:-:S02]  /*0ae0*/  ISETP.GE.AND P1, PT, R2, RZ, PT ;  /* 0x000000ff0200720c */ /* 0x000fc40003f26270 */
[----:B------:R-:W-:Y:S01]  /*0af0*/  ISETP.GT.U32.AND P0, PT, R12, R221, PT ;  /* 0x000000dd0c00720c */ /* 0x000fe20003f04070 */
[----:B------:R-:W-:Y:S01]  /*0b00*/  IMAD.HI.U32 R5, R10, R19, RZ ;  /* 0x000000130a057227 */ /* 0x000fe200078e00ff */
[----:B------:R-:W-:Y:S02]  /*0b10*/  IABS R15, R16 ;  /* 0x00000010000f7213 */ /* 0x000fe40000000000 */
[----:B------:R-:W-:Y:S01]  /*0b20*/  ISETP.GE.AND P6, PT, R14, RZ, PT ;  /* 0x000000ff0e00720c */ /* 0x000fe20003fc6270 */
[----:B------:R-:W-:Y:S01]  /*0b30*/  IMAD.MOV R4, RZ, RZ, -R4 ;  /* 0x000000ffff047224 */ /* 0x000fe200078e0a04 */
[----:B------:R-:W-:Y:S01]  /*0b40*/  ISETP.GE.AND P5, PT, R16, RZ, PT ;  /* 0x000000ff1000720c */ /* 0x000fe20003fa6270 */
[----:B------:R-:W-:Y:S01]  /*0b50*/  IMAD.SHL.U32 R8, R68, 0x4, RZ ;  /* 0x0000000444087824 */ /* 0x000fe200078e00ff */
[C---:B------:R-:W-:Y:S01]  /*0b60*/  LOP3.LUT R16, R6.reuse, 0x18, RZ, 0xfc, !PT ;  /* 0x0000001806107812 */ /* 0x040fe200078efcff */
[----:B------:R-:W-:Y:S01]  /*0b70*/  IMAD.MOV R5, RZ, RZ, -R5 ;  /* 0x000000ffff057224 */ /* 0x000fe200078e0a05 */
[----:B------:R-:W-:Y:S01]  /*0b80*/  LOP3.LUT R18, R6, 0x1c, RZ, 0xfc, !PT ;  /* 0x0000001c06127812 */ /* 0x000fe200078efcff */
[----:B------:R-:W-:Y:S01]  /*0b90*/  IMAD R11, R0, R4, R11 ;  /* 0x00000004000b7224 */ /* 0x000fe200078e020b */
[----:B------:R-:W-:Y:S01]  /*0ba0*/  LOP3.LUT R4, R68, 0xc0, RZ, 0xc0, !PT ;  /* 0x000000c044047812 */ /* 0x000fe200078ec0ff */
[----:B------:R-:W-:Y:S01]  /*0bb0*/  IMAD R19, R0, R5, R19 ;  /* 0x0000000500137224 */ /* 0x000fe200078e0213 */
[----:B------:R-:W-:Y:S01]  /*0bc0*/  LOP3.LUT R9, R8, 0x7c, RZ, 0xc0, !PT ;  /* 0x0000007c08097812 */ /* 0x000fe200078ec0ff */
[----:B------:R-:W-:Y:S01]  /*0bd0*/  @!P0 IMAD.IADD R221, R221, 0x1, -R12 ;  /* 0x00000001dddd8824 */ /* 0x000fe200078e0a0c */
[----:B------:R-:W-:Y:S01]  /*0be0*/  LOP3.LUT R5, R68, 0x80, RZ, 0xc0, !PT ;  /* 0x0000008044057812 */ /* 0x000fe200078ec0ff */
[----:B------:R-:W-:Y:S01]  /*0bf0*/  ULOP3.LUT UR5, UR16, 0x4, URZ, 0xc0, !UPT ;  /* 0x0000000410057892 */ /* 0x000fe2000f8ec0ff */
[----:B------:R-:W-:Y:S01]  /*0c00*/  ISETP.GT.U32.AND P4, PT, R0, R11, PT ;  /* 0x0000000b0000720c */ /* 0x000fe20003f84070 */
[----:B------:R-:W-:Y:S01]  /*0c10*/  IMAD R8, R4, 0x2, R9 ;  /* 0x0000000204087824 */ /* 0x000fe200078e0209 */
[----:B------:R-:W-:-:S02]  /*0c20*/  SHF.R.U32.HI R9, RZ, 0x2, R4 ;  /* 0x00000002ff097819 */ /* 0x000fc40000011604 */
[----:B------:R-:W-:Y:S01]  /*0c30*/  SHF.R.U32.HI R4, RZ, 0x5, R5 ;  /* 0x00000005ff047819 */ /* 0x000fe20000011605 */
[----:B------:R-:W-:Y:S01]  /*0c40*/  IMAD.HI.U32 R5, R10, R13, RZ ;  /* 0x0000000d0a057227 */ /* 0x000fe200078e00ff */
[----:B------:R-:W-:Y:S02]  /*0c50*/  ISETP.GT.U32.AND P2, PT, R12, R221, PT ;  /* 0x000000dd0c00720c */ /* 0x000fe40003f44070 */
[----:B------:R-:W-:Y:S01]  /*0c60*/  ISETP.GT.U32.AND P3, PT, R0, R19, PT ;  /* 0x000000130000720c */ /* 0x000fe20003f64070 */
[----:B------:R-:W-:Y:S01]  /*0c70*/  IMAD.MOV R5, RZ, RZ, -R5 ;  /* 0x000000ffff057224 */ /* 0x000fe200078e0a05 */
[----:B------:R-:W-:Y:S01]  /*0c80*/  ISETP.NE.AND P0, PT, R52, RZ, PT ;  /* 0x000000ff3400720c */ /* 0x000fe20003f05270 */
[----:B------:R-:W-:Y:S01]  /*0c90*/  IMAD R4, R7, 0x100, R4 ;  /* 0x0000010007047824 */ /* 0x000fe200078e0204 */
[----:B------:R-:W-:Y:S01]  /*0ca0*/  LOP3.LUT R9, R8, R9, RZ, 0x3c, !PT ;  /* 0x0000000908097212 */ /* 0x000fe200078e3cff */
[----:B------:R-:W-:Y:S01]  /*0cb0*/  IMAD R5, R0, R5, R13 ;  /* 0x0000000500057224 */ /* 0x000fe200078e020d */
[C---:B------:R-:W-:Y:S01]  /*0cc0*/  LOP3.LUT R8, R6.reuse, 0xc, RZ, 0xfc, !PT ;  /* 0x0000000c06087812 */ /* 0x040fe200078efcff */
[----:B------:R-:W-:Y:S01]  /*0cd0*/  @!P4 IMAD.IADD R11, R11, 0x1, -R0 ;  /* 0x000000010b0bc824 */ /* 0x000fe200078e0a00 */
[----:B------:R-:W-:Y:S01]  /*0ce0*/  LOP3.LUT R13, R6, 0x14, RZ, 0xfc, !PT ;  /* 0x00000014060d7812 */ /* 0x000fe200078efcff */
[----:B------:R-:W-:Y:S01]  /*0cf0*/  IMAD.HI.U32 R7, R10, R15, RZ ;  /* 0x0000000f0a077227 */ /* 0x000fe200078e00ff */
[----:B------:R-:W-:-:S02]  /*0d00*/  IABS R23, R16 ;  /* 0x0000001000177213 */ /* 0x000fc40000000000 */
[C---:B------:R-:W-:Y:S01]  /*0d10*/  ISETP.GT.U32.AND P4, PT, R0.reuse, R11, PT ;  /* 0x0000000b0000720c */ /* 0x040fe20003f84070 */
[----:B------:R-:W-:Y:S01]  /*0d20*/  @!P2 IMAD.IADD R221, R221, 0x1, -R12 ;  /* 0x00000001dddda824 */ /* 0x000fe200078e0a0c */
[----:B------:R-:W-:Y:S01]  /*0d30*/  ISETP.GT.U32.AND P2, PT, R0, R5, PT ;  /* 0x000000050000720c */ /* 0x000fe20003f44070 */
[----:B------:R-:W-:Y:S01]  /*0d40*/  IMAD.MOV R7, RZ, RZ, -R7 ;  /* 0x000000ffff077224 */ /* 0x000fe200078e0a07 */
[----:B------:R-:W-:Y:S01]  /*0d50*/  IABS R21, R13 ;  /* 0x0000000d00157213 */ /* 0x000fe20000000000 */
[----:B------:R-:W-:Y:S01]  /*0d60*/  @!P3 IMAD.IADD R19, R19, 0x1, -R0 ;  /* 0x000000011313b824 */ /* 0x000fe200078e0a00 */
[----:B------:R-:W-:Y:S01]  /*0d70*/  LOP3.LUT R12, R6, 0x10, RZ, 0xfc, !PT ;  /* 0x00000010060c7812 */ /* 0x000fe200078efcff */
[----:B------:R-:W-:Y:S01]  /*0d80*/  @!P1 IMAD.MOV R221, RZ, RZ, -R221 ;  /* 0x000000ffffdd9224 */ /* 0x000fe200078e0add */
[----:B------:R-:W-:Y:S01]  /*0d90*/  @!P0 LOP3.LUT R221, RZ, R52, RZ, 0x33, !PT ;  /* 0x00000034ffdd8212 */ /* 0x000fe200078e33ff */
[----:B------:R-:W-:Y:S01]  /*0da0*/  IMAD R7, R0, R7, R15 ;  /* 0x0000000700077224 */ /* 0x000fe200078e020f */
[----:B------:R-:W-:-:S02]  /*0db0*/  ISETP.GE.AND P0, PT, R6, RZ, PT ;  /* 0x000000ff0600720c */ /* 0x000fc40003f06270 */
[----:B------:R-:W-:Y:S01]  /*0dc0*/  ISETP.GT.U32.AND P3, PT, R0, R19, PT ;  /* 0x000000130000720c */ /* 0x000fe20003f64070 */
[--C-:B------:R-:W-:Y:S01]  /*0dd0*/  @!P4 IMAD.IADD R11, R11, 0x1, -R0.reuse ;  /* 0x000000010b0bc824 */ /* 0x100fe200078e0a00 */
[----:B------:R-:W-:Y:S01]  /*0de0*/  IABS R15, R8 ;  /* 0x00000008000f7213 */ /* 0x000fe20000000000 */
[----:B------:R-:W-:Y:S01]  /*0df0*/  @!P2 IMAD.IADD R5, R5, 0x1, -R0 ;  /* 0x000000010505a824 */ /* 0x000fe200078e0a00 */
[----:B------:R-:W-:Y:S01]  /*0e00*/  ISETP.GE.AND P1, PT, R17, RZ, PT ;  /* 0x000000ff1100720c */ /* 0x000fe20003f26270 */
[----:B------:R-:W-:Y:S01]  /*0e10*/  IMAD R221, R221, UR4, RZ ;  /* 0x00000004dddd7c24 */ /* 0x000fe2000f8e02ff */
[----:B------:R-:W-:Y:S01]  /*0e20*/  ISETP.GE.AND P4, PT, R8, RZ, PT ;  /* 0x000000ff0800720c */ /* 0x000fe20003f86270 */
[----:B------:R-:W-:Y:S01]  /*0e30*/  IMAD.HI.U32 R8, R10, R15, RZ ;  /* 0x0000000f0a087227 */ /* 0x000fe200078e00ff */
[----:B------:R-:W-:Y:S01]  /*0e40*/  ISETP.GT.U32.AND P2, PT, R0, R5, PT ;  /* 0x000000050000720c */ /* 0x000fe20003f44070 */
[----:B------:R-:W-:Y:S01]  /*0e50*/  USHF.L.U32 UR4, UR16, 0x15, URZ ;  /* 0x0000001510047899 */ /* 0x000fe200080006ff */
[----:B------:R-:W-:Y:S01]  /*0e60*/  IABS R17, R12 ;  /* 0x0000000c00117213 */ /* 0x000fe20000000000 */
[----:B------:R-:W-:Y:S01]  /*0e70*/  @!P0 IMAD.MOV R11, RZ, RZ, -R11 ;  /* 0x000000ffff0b8224 */ /* 0x000fe200078e0a0b */
[----:B------:R-:W-:Y:S01]  /*0e80*/  ISETP.GE.AND P0, PT, R13, RZ, PT ;  /* 0x000000ff0d00720c */ /* 0x000fe20003f06270 */
[----:B------:R-:W-:Y:S01]  /*0e90*/  IMAD.HI.U32 R13, R10, R21, RZ ;  /* 0x000000150a0d7227 */ /* 0x000fe200078e00ff */
[----:B------:R-:W-:-:S02]  /*0ea0*/  IABS R25, R18 ;  /* 0x0000001200197213 */ /* 0x000fc40000000000 */
[----:B------:R-:W-:Y:S01]  /*0eb0*/  LOP3.LUT R20, R6, 0x24, RZ, 0xfc, !PT ;  /* 0x0000002406147812 */ /* 0x000fe200078efcff */
[----:B------:R-:W-:Y:S01]  /*0ec0*/  @!P3 IMAD.IADD R19, R19, 0x1, -R0 ;  /* 0x000000011313b824 */ /* 0x000fe200078e0a00 */
[----:B------:R-:W-:Y:S01]  /*0ed0*/  ISETP.GE.AND P3, PT, R12, RZ, PT ;  /* 0x000000ff0c00720c */ /* 0x000fe20003f66270 */
[----:B------:R-:W-:Y:S01]  /*0ee0*/  IMAD.MOV R8, RZ, RZ, -R8 ;  /* 0x000000ffff087224 */ /* 0x000fe200078e0a08 */
[----:B------:R-:W-:Y:S01]  /*0ef0*/  LOP3.LUT R22, R6, 0x28, RZ, 0xfc, !PT ;  /* 0x0000002806167812 */ /* 0x000fe200078efcff */
[----:B------:R-:W-:Y:S01]  /*0f00*/  @!P2 IMAD.IADD R5, R5, 0x1, -R0 ;  /* 0x000000010505a824 */ /* 0x000fe200078e0a00 */
[----:B------:R-:W-:Y:S01]  /*0f10*/  ISETP.GT.U32.AND P2, PT, R0, R7, PT ;  /* 0x000000070000720c */ /* 0x000fe20003f44070 */
[----:B------:R-:W-:Y:S01]  /*0f20*/  IMAD.MOV R14, RZ, RZ, -R13 ;  /* 0x000000ffff0e7224 */ /* 0x000fe200078e0a0d */
[----:B------:R-:W-:Y:S01]  /*0f30*/  LOP3.LUT R24, R6, 0x50, RZ, 0xfc, !PT ;  /* 0x0000005006187812 */ /* 0x000fe200078efcff */
[----:B------:R-:W-:Y:S01]  /*0f40*/  IMAD R13, R0, R8, R15 ;  /* 0x00000008000d7224 */ /* 0x000fe200078e020f */
[----:B------:R-:W-:Y:S01]  /*0f50*/  LOP3.LUT R26, R6, 0x54, RZ, 0xfc, !PT ;  /* 0x00000054061a7812 */ /* 0x000fe200078efcff */
[----:B------:R-:W-:Y:S01]  /*0f60*/  IMAD.MOV.U32 R77, RZ, RZ, R19 ;  /* 0x000000ffff4d7224 */ /* 0x000fe200078e0013 */
[----:B------:R-:W-:Y:S01]  /*0f70*/  IABS R43, R24 ;  /* 0x00000018002b7213 */ /* 0x000fe20000000000 */
[----:B------:R-:W-:Y:S01]  /*0f80*/  IMAD.HI.U32 R12, R10, R17, RZ ;  /* 0x000000110a0c7227 */ /* 0x000fe200078e00ff */
[----:B------:R-:W-:-:S02]  /*0f90*/  IABS R45, R26 ;  /* 0x0000001a002d7213 */ /* 0x000fc40000000000 */
[C---:B------:R-:W-:Y:S01]  /*0fa0*/  LOP3.LUT R28, R6.reuse, 0x58, RZ, 0xfc, !PT ;  /* 0x00000058061c7812 */ /* 0x040fe200078efcff */
[----:B------:R-:W-:Y:S01]  /*0fb0*/  @!P1 IMAD.MOV R77, RZ, RZ, -R77 ;  /* 0x000000ffff4d9224 */ /* 0x000fe200078e0a4d */
[----:B------:R-:W-:Y:S01]  /*0fc0*/  LOP3.LUT R30, R6, 0x5c, RZ, 0xfc, !PT ;  /* 0x0000005c061e7812 */ /* 0x000fe200078efcff */
[----:B------:R-:W-:Y:S01]  /*0fd0*/  @!P2 IMAD.IADD R7, R7, 0x1, -R0 ;  /* 0x000000010707a824 */ /* 0x000fe200078e0a00 */
[----:B------:R-:W-:Y:S01]  /*0fe0*/  ISETP.GT.U32.AND P2, PT, R0, R13, PT ;  /* 0x0000000d0000720c */ /* 0x000fe20003f44070 */
[----:B------:R-:W-:Y:S01]  /*0ff0*/  IMAD.HI.U32 R8, R10, R23, RZ ;  /* 0x000000170a087227 */ /* 0x000fe200078e00ff */
[----:B------:R-:W-:Y:S02]  /*1000*/  IABS R47, R28 ;  /* 0x0000001c002f7213 */ /* 0x000fe40000000000 */
[----:B------:R-:W-:Y:S01]  /*1010*/  ISETP.GT.U32.AND P1, PT, R0, R7, PT ;  /* 0x000000070000720c */ /* 0x000fe20003f24070 */
[----:B------:R-:W-:Y:S01]  /*1020*/  IMAD.MOV R12, RZ, RZ, -R12 ;  /* 0x000000ffff0c7224 */ /* 0x000fe200078e0a0c */
[----:B------:R-:W-:Y:S01]  /*1030*/  IABS R51, R30 ;  /* 0x0000001e00337213 */ /* 0x000fe20000000000 */
[----:B------:R-:W-:Y:S01]  /*1040*/  IMAD.MOV R8, RZ, RZ, -R8 ;  /* 0x000000ffff087224 */ /* 0x000fe200078e0a08 */
[----:B------:R-:W-:Y:S01]  /*1050*/  LOP3.LUT R32, R6, 0x60, RZ, 0xfc, !PT ;  /* 0x0000006006207812 */ /* 0x000fe200078efcff */
[----:B------:R-:W-:Y:S01]  /*1060*/  IMAD R15, R0, R12, R17 ;  /* 0x0000000c000f7224 */ /* 0x000fe200078e0211 */
[----:B------:R-:W-:Y:S01]  /*1070*/  LOP3.LUT R34, R6, 0x64, RZ, 0xfc, !PT ;  /* 0x0000006406227812 */ /* 0x000fe200078efcff */
[----:B------:R-:W-:Y:S01]  /*1080*/  IMAD.MOV.U32 R55, RZ, RZ, R5 ;  /* 0x000000ffff377224 */ /* 0x000fe200078e0005 */
[----:B------:R-:W-:Y:S01]  /*1090*/  IABS R57, R32 ;  /* 0x0000002000397213 */ /* 0x000fe20000000000 */
[----:B------:R-:W-:Y:S01]  /*10a0*/  IMAD R5, R0, R8, R23 ;  /* 0x0000000800057224 */ /* 0x000fe200078e0217 */
[----:B------:R-:W-:Y:S01]  /*10b0*/  IABS R23, R20 ;  /* 0x0000001400177213 */ /* 0x000fe20000000000 */
[--C-:B------:R-:W-:Y:S01]  /*10c0*/  @!P2 IMAD.IADD R13, R13, 0x1, -R0.reuse ;  /* 0x000000010d0da824 */ /* 0x100fe200078e0a00 */
[----:B------:R-:W-:Y:S01]  /*10d0*/  IABS R59, R34 ;  /* 0x00000022003b7213 */ /* 0x000fe20000000000 */
[----:B------:R-:W-:Y:S01]  /*10e0*/  @!P1 IMAD.IADD R7, R7, 0x1, -R0 ;  /* 0x0000000107079824 */ /* 0x000fe200078e0a00 */
[----:B------:R-:W-:Y:S01]  /*10f0*/  LOP3.LUT R36, R6, 0x70, RZ, 0xfc, !PT ;  /* 0x0000007006247812 */ /* 0x000fe200078efcff */
[----:B------:R-:W-:Y:S01]  /*1100*/  @!P6 IMAD.MOV R55, RZ, RZ, -R55 ;  /* 0x000000ffff37e224 */ /* 0x000fe200078e0a37 */
[C---:B------:R-:W-:Y:S01]  /*1110*/  ISETP.GT.U32.AND P6, PT, R0.reuse, R15, PT ;  /* 0x0000000f0000720c */ /* 0x040fe20003fc4070 */
[----:B------:R-:W-:Y:S01]  /*1120*/  @!P5 IMAD.MOV R7, RZ, RZ, -R7 ;  /* 0x000000ffff07d224 */ /* 0x000fe200078e0a07 */
[C---:B------:R-:W-:Y:S01]  /*1130*/  ISETP.GT.U32.AND P2, PT, R0.reuse, R13, PT ;  /* 0x0000000d0000720c */ /* 0x040fe20003f44070 */
[C---:B------:R-:W-:Y:S01]  /*1140*/  IMAD R17, R0.reuse, R14, R21 ;  /* 0x0000000e00117224 */ /* 0x040fe200078e0215 */
[----:B------:R-:W-:Y:S01]  /*1150*/  ISETP.GT.U32.AND P5, PT, R0, R5, PT ;  /* 0x000000050000720c */ /* 0x000fe20003fa4070 */
[----:B------:R-:W-:Y:S01]  /*1160*/  IMAD.HI.U32 R12, R10, R25, RZ ;  /* 0x000000190a0c7227 */ /* 0x000fe200078e00ff */
[----:B------:R-:W-:-:S02]  /*1170*/  LOP3.LUT R14, R6, 0x20, RZ, 0xfc, !PT ;  /* 0x00000020060e7812 */ /* 0x000fc400078efcff */
[----:B------:R-:W-:Y:S01]  /*1180*/  ISETP.GT.U32.AND P1, PT, R0, R17, PT ;  /* 0x000000110000720c */ /* 0x000fe20003f24070 */
[----:B------:R-:W-:Y:S01]  /*1190*/  IMAD.MOV R12, RZ, RZ, -R12 ;  /* 0x000000ffff0c7224 */ /* 0x000fe200078e0a0c */
[----:B------:R-:W-:Y:S02]  /*11a0*/  IABS R21, R14 ;  /* 0x0000000e00157213 */ /* 0x000fe40000000000 */
[----:B------:R-:W-:Y:S01]  /*11b0*/  LOP3.LUT R38, R6, 0x74, RZ, 0xfc, !PT ;  /* 0x0000007406267812 */ /* 0x000fe200078efcff */
[--C-:B------:R-:W-:Y:S01]  /*11c0*/  @!P6 IMAD.IADD R15, R15, 0x1, -R0.reuse ;  /* 0x000000010f0fe824 */ /* 0x100fe200078e0a00 */
[----:B------:R-:W-:Y:S01]  /*11d0*/  IABS R71, R36 ;  /* 0x0000002400477213 */ /* 0x000fe20000000000 */
[--C-:B------:R-:W-:Y:S01]  /*11e0*/  @!P2 IMAD.IADD R13, R13, 0x1, -R0.reuse ;  /* 0x000000010d0da824 */ /* 0x100fe200078e0a00 */
[----:B------:R-:W-:Y:S01]  /*11f0*/  IABS R73, R38 ;  /* 0x0000002600497213 */ /* 0x000fe20000000000 */
[----:B------:R-:W-:Y:S01]  /*1200*/  @!P5 IMAD.IADD R5, R5, 0x1, -R0 ;  /* 0x000000010505d824 */ /* 0x000fe200078e0a00 */
[----:B------:R-:W-:Y:S01]  /*1210*/  ISETP.GT.U32.AND P6, PT, R0, R15, PT ;  /* 0x0000000f0000720c */ /* 0x000fe20003fc4070 */
[----:B------:R-:W-:Y:S01]  /*1220*/  IMAD.HI.U32 R8, R10, R21, RZ ;  /* 0x000000150a087227 */ /* 0x000fe200078e00ff */
[----:B------:R-:W-:-:S02]  /*1230*/  ISETP.GE.AND P5, PT, R16, RZ, PT ;  /* 0x000000ff1000720c */ /* 0x000fc40003fa6270 */
[----:B------:R-:W-:Y:S01]  /*1240*/  LOP3.LUT R16, R6, 0x40, RZ, 0xfc, !PT ;  /* 0x0000004006107812 */ /* 0x000fe200078efcff */
[----:B------:R-:W-:Y:S01]  /*1250*/  @!P4 IMAD.MOV R13, RZ, RZ, -R13 ;  /* 0x000000ffff0dc224 */ /* 0x000fe200078e0a0d */
[C---:B------:R-:W-:Y:S01]  /*1260*/  ISETP.GT.U32.AND P4, PT, R0.reuse, R5, PT ;  /* 0x000000050000720c */ /* 0x040fe20003f84070 */
[----:B------:R-:W-:Y:S01]  /*1270*/  IMAD.MOV R8, RZ, RZ, -R8 ;  /* 0x000000ffff087224 */ /* 0x000fe200078e0a08 */
[----:B------:R-:W-:Y:S01]  /*1280*/  IABS R35, R16 ;  /* 0x0000001000237213 */ /* 0x000fe20000000000 */
[C---:B------:R-:W-:Y:S01]  /*1290*/  IMAD R19, R0.reuse, R12, R25 ;  /* 0x0000000c00137224 */ /* 0x040fe200078e0219 */
[----:B------:R-:W-:Y:S01]  /*12a0*/  IABS R25, R22 ;  /* 0x0000001600197213 */ /* 0x000fe20000000000 */
[----:B------:R-:W-:Y:S02]  /*12b0*/  IMAD R21, R0, R8, R21 ;  /* 0x0000000800157224 */ /* 0x000fe400078e0215 */
[----:B------:R-:W-:Y:S01]  /*12c0*/  IMAD.HI.U32 R8, R10, R23, RZ ;  /* 0x000000170a087227 */ /* 0x000fe200078e00ff */
[----:B------:R-:W-:-:S03]  /*12d0*/  ISETP.GT.U32.AND P2, PT, R0, R19, PT ;  /* 0x000000130000720c */ /* 0x000fc60003f44070 */
[----:B------:R-:W-:-:S04]  /*12e0*/  IMAD.HI.U32 R12, R10, R25, RZ ;  /* 0x000000190a0c7227 */ /* 0x000fc800078e00ff */
[----:B------:R-:W-:Y:S02]  /*12f0*/  IMAD.MOV R8, RZ, RZ, -R8 ;  /* 0x000000ffff087224 */ /* 0x000fe400078e0a08 */
[--C-:B------:R-:W-:Y:S02]  /*1300*/  @!P1 IMAD.IADD R17, R17, 0x1, -R0.reuse ;  /* 0x0000000111119824 */ /* 0x100fe400078e0a00 */
[----:B------:R-:W-:Y:S01]  /*1310*/  @!P6 IMAD.IADD R15, R15, 0x1, -R0 ;  /* 0x000000010f0fe824 */ /* 0x000fe200078e0a00 */
[C---:B------:R-:W-:Y:S01]  /*1320*/  ISETP.GT.U32.AND P6, PT, R0.reuse, R21, PT ;  /* 0x000000150000720c */ /* 0x040fe20003fc4070 */
[----:B------:R-:W-:Y:S01]  /*1330*/  IMAD.MOV R12, RZ, RZ, -R12 ;  /* 0x000000ffff0c7224 */ /* 0x000fe200078e0a0c */
[C---:B------:R-:W-:Y:S01]  /*1340*/  ISETP.GT.U32.AND P1, PT, R0.reuse, R17, PT ;  /* 0x000000110000720c */ /* 0x040fe20003f24070 */
[----:B------:R-:W-:Y:S01]  /*1350*/  IMAD R23, R0, R8, R23 ;  /* 0x0000000800177224 */ /* 0x000fe200078e0217 */
[----:B------:R-:W-:Y:S01]  /*1360*/  LOP3.LUT R8, R6, 0x2c, RZ, 0xfc, !PT ;  /* 0x0000002c06087812 */ /* 0x000fe200078efcff */
[----:B------:R-:W-:-:S02]  /*1370*/  @!P4 IMAD.IADD R5, R5, 0x1, -R0 ;  /* 0x000000010505c824 */ /* 0x000fc400078e0a00 */
[C---:B------:R-:W-:Y:S01]  /*1380*/  IMAD R25, R0.reuse, R12, R25 ;  /* 0x0000000c00197224 */ /* 0x040fe200078e0219 */
[----:B------:R-:W-:Y:S01]  /*1390*/  ISETP.GT.U32.AND P4, PT, R0, R23, PT ;  /* 0x000000170000720c */ /* 0x000fe20003f84070 */
[----:B------:R-:W-:Y:S01]  /*13a0*/  IMAD.MOV.U32 R203, RZ, RZ, R5 ;  /* 0x000000ffffcb7224 */ /* 0x000fe200078e0005 */
[----:B------:R-:W-:Y:S01]  /*13b0*/  IABS R27, R8 ;  /* 0x00000008001b7213 */ /* 0x000fe20000000000 */
[--C-:B------:R-:W-:Y:S01]  /*13c0*/  @!P2 IMAD.IADD R19, R19, 0x1, -R0.reuse ;  /* 0x000000011313a824 */ /* 0x100fe200078e0a00 */
[----:B------:R-:W-:Y:S01]  /*13d0*/  LOP3.LUT R12, R6, 0x30, RZ, 0xfc, !PT ;  /* 0x00000030060c7812 */ /* 0x000fe200078efcff */
[----:B------:R-:W-:Y:S01]  /*13e0*/  @!P5 IMAD.MOV R203, RZ, RZ, -R203 ;  /* 0x000000ffffcbd224 */ /* 0x000fe200078e0acb */
[C---:B------:R-:W-:Y:S01]  /*13f0*/  ISETP.GT.U32.AND P5, PT, R0.reuse, R25, PT ;  /* 0x000000190000720c */ /* 0x040fe20003fa4070 */
[--C-:B------:R-:W-:Y:S01]  /*1400*/  @!P6 IMAD.IADD R21, R21, 0x1, -R0.reuse ;  /* 0x000000011515e824 */ /* 0x100fe200078e0a00 */
[----:B------:R-:W-:Y:S01]  /*1410*/  ISETP.GT.U32.AND P6, PT, R0, R19, PT ;  /* 0x000000130000720c */ /* 0x000fe20003fc4070 */
[--C-:B------:R-:W-:Y:S01]  /*1420*/  @!P1 IMAD.IADD R17, R17, 0x1, -R0.reuse ;  /* 0x0000000111119824 */ /* 0x100fe200078e0a00 */
[----:B------:R-:W-:Y:S01]  /*1430*/  ISETP.GE.AND P1, PT, R18, RZ, PT ;  /* 0x000000ff1200720c */ /* 0x000fe20003f26270 */
[----:B------:R-:W-:Y:S01]  /*1440*/  @!P3 IMAD.MOV R15, RZ, RZ, -R15 ;  /* 0x000000ffff0fb224 */ /* 0x000fe200078e0a0f */
[----:B------:R-:W-:Y:S01]  /*1450*/  ISETP.GT.U32.AND P3, PT, R0, R21, PT ;  /* 0x000000150000720c */ /* 0x000fe20003f64070 */
[----:B------:R-:W-:Y:S01]  /*1460*/  @!P4 IMAD.IADD R23, R23, 0x1, -R0 ;  /* 0x000000011717c824 */ /* 0x000fe200078e0a00 */
[----:B------:R-:W-:Y:S01]  /*1470*/  IABS R29, R12 ;  /* 0x0000000c001d7213 */ /* 0x000fe20000000000 */
[----:B------:R-:W-:Y:S01]  /*1480*/  IMAD.HI.U32 R5, R10, R27, RZ ;  /* 0x0000001b0a057227 */ /* 0x000fe200078e00ff */
[----:B------:R-:W-:-:S02]  /*1490*/  ISETP.GE.AND P2, PT, R14, RZ, PT ;  /* 0x000000ff0e00720c */ /* 0x000fc40003f46270 */
[----:B------:R-:W-:Y:S01]  /*14a0*/  ISETP.GE.AND P4, PT, R12, RZ, PT ;  /* 0x000000ff0c00720c */ /* 0x000fe20003f86270 */
[--C-:B------:R-:W-:Y:S01]  /*14b0*/  @!P5 IMAD.IADD R25, R25, 0x1, -R0.reuse ;  /* 0x000000011919d824 */ /* 0x100fe200078e0a00 */
[----:B------:R-:W-:Y:S01]  /*14c0*/  ISETP.GT.U32.AND P5, PT, R0, R23, PT ;  /* 0x000000170000720c */ /* 0x000fe20003fa4070 */
[--C-:B------:R-:W-:Y:S01]  /*14d0*/  @!P6 IMAD.IADD R19, R19, 0x1, -R0.reuse ;  /* 0x000000011313e824 */ /* 0x100fe200078e0a00 */
[----:B------:R-:W-:Y:S01]  /*14e0*/  ISETP.GE.AND P6, PT, R22, RZ, PT ;  /* 0x000000ff1600720c */ /* 0x000fe20003fc6270 */
[----:B------:R-:W-:Y:S01]  /*14f0*/  IMAD.MOV R5, RZ, RZ, -R5 ;  /* 0x000000ffff057224 */ /* 0x000fe200078e0a05 */
[----:B------:R-:W-:Y:S01]  /*1500*/  LOP3.LUT R12, R6, 0x38, RZ, 0xfc, !PT ;  /* 0x00000038060c7812 */ /* 0x000fe200078efcff */
[----:B------:R-:W-:Y:S01]  /*1510*/  @!P1 IMAD.MOV R19, RZ, RZ, -R19 ;  /* 0x000000ffff139224 */ /* 0x000fe200078e0a13 */
[C---:B------:R-:W-:Y:S01]  /*1520*/  ISETP.GT.U32.AND P1, PT, R0.reuse, R25, PT ;  /* 0x000000190000720c */ /* 0x040fe20003f24070 */
[----:B------:R-:W-:Y:S01]  /*1530*/  IMAD R5, R0, R5, R27 ;  /* 0x0000000500057224 */ /* 0x000fe200078e021b */
[----:B------:R-:W-:Y:S01]  /*1540*/  LOP3.LUT R14, R6, 0x3c, RZ, 0xfc, !PT ;  /* 0x0000003c060e7812 */ /* 0x000fe200078efcff */
[----:B------:R-:W-:Y:S01]  /*1550*/  @!P3 IMAD.IADD R21, R21, 0x1, -R0 ;  /* 0x000000011515b824 */ /* 0x000fe200078e0a00 */
[----:B------:R-:W-:Y:S01]  /*1560*/  ISETP.GE.AND P3, PT, R8, RZ, PT ;  /* 0x000000ff0800720c */ /* 0x000fe20003f66270 */
[----:B------:R-:W-:Y:S01]  /*1570*/  IMAD.HI.U32 R8, R10, R29, RZ ;  /* 0x0000001d0a087227 */ /* 0x000fe200078e00ff */
[----:B------:R-:W-:-:S02]  /*1580*/  IABS R31, R12 ;  /* 0x0000000c001f7213 */ /* 0x000fc40000000000 */
[----:B------:R-:W-:Y:S01]  /*1590*/  IABS R33, R14 ;  /* 0x0000000e00217213 */ /* 0x000fe20000000000 */
[----:B------:R-:W-:Y:S01]  /*15a0*/  @!P5 IMAD.IADD R23, R23, 0x1, -R0 ;  /* 0x000000011717d824 */ /* 0x000fe200078e0a00 */
[----:B------:R-:W-:Y:S01]  /*15b0*/  ISETP.GT.U32.AND P5, PT, R0, R5, PT ;  /* 0x000000050000720c */ /* 0x000fe20003fa4070 */
[----:B------:R-:W-:Y:S01]  /*15c0*/  IMAD.MOV R8, RZ, RZ, -R8 ;  /* 0x000000ffff087224 */ /* 0x000fe200078e0a08 */
[----:B------:R-:W-:Y:S01]  /*15d0*/  LOP3.LUT R18, R6, 0x44, RZ, 0xfc, !PT ;  /* 0x0000004406127812 */ /* 0x000fe200078efcff */
[--C-:B------:R-:W-:Y:S01]  /*15e0*/  @!P1 IMAD.IADD R25, R25, 0x1, -R0.reuse ;  /* 0x0000000119199824 */ /* 0x100fe200078e0a00 */
[----:B------:R-:W-:Y:S01]  /*15f0*/  ISETP.GE.AND P1, PT, R12, RZ, PT ;  /* 0x000000ff0c00720c */ /* 0x000fe20003f26270 */
[----:B------:R-:W-:Y:S01]  /*1600*/  IMAD R27, R0, R8, R29 ;  /* 0x00000008001b7224 */ /* 0x000fe200078e021d */
[----:B------:R-:W-:Y:S01]  /*1610*/  LOP3.LUT R8, R6, 0x34, RZ, 0xfc, !PT ;  /* 0x0000003406087812 */ /* 0x000fe200078efcff */
[----:B------:R-:W-:Y:S01]  /*1620*/  @!P6 IMAD.MOV R25, RZ, RZ, -R25 ;  /* 0x000000ffff19e224 */ /* 0x000fe200078e0a19 */
[----:B------:R-:W-:Y:S01]  /*1630*/  IABS R37, R18 ;  /* 0x0000001200257213 */ /* 0x000fe20000000000 */
[----:B------:R-:W-:Y:S01]  /*1640*/  @!P0 IMAD.MOV R17, RZ, RZ, -R17 ;  /* 0x000000ffff118224 */ /* 0x000fe200078e0a11 */
[----:B------:R-:W-:Y:S01]  /*1650*/  ISETP.GT.U32.AND P6, PT, R0, R27, PT ;  /* 0x0000001b0000720c */ /* 0x000fe20003fc4070 */
[----:B------:R-:W-:Y:S01]  /*1660*/  @!P2 IMAD.MOV R21, RZ, RZ, -R21 ;  /* 0x000000ffff15a224 */ /* 0x000fe200078e0a15 */
[----:B------:R-:W-:Y:S01]  /*1670*/  IABS R29, R8 ;  /* 0x00000008001d7213 */ /* 0x000fe20000000000 */
[----:B------:R-:W-:Y:S01]  /*1680*/  @!P5 IMAD.IADD R5, R5, 0x1, -R0 ;  /* 0x000000010505d824 */ /* 0x000fe200078e0a00 */
[----:B------:R-:W-:Y:S01]  /*1690*/  ISETP.GE.AND P0, PT, R20, RZ, PT ;  /* 0x000000ff1400720c */ /* 0x000fe20003f06270 */
[----:B------:R-:W-:Y:S01]  /*16a0*/  IMAD.HI.U32 R12, R10, R31, RZ ;  /* 0x0000001f0a0c7227 */ /* 0x000fe200078e00ff */
[----:B------:R-:W-:-:S02]  /*16b0*/  ISETP.GE.AND P2, PT, R8, RZ, PT ;  /* 0x000000ff0800720c */ /* 0x000fc40003f46270 */
[----:B------:R-:W-:Y:S01]  /*16c0*/  ISETP.GT.U32.AND P5, PT, R0, R5, PT ;  /* 0x000000050000720c */ /* 0x000fe20003fa4070 */
[----:B------:R-:W-:Y:S01]  /*16d0*/  IMAD.HI.U32 R8, R10, R29, RZ ;  /* 0x0000001d0a087227 */ /* 0x000fe200078e00ff */
[C---:B------:R-:W-:Y:S02]  /*16e0*/  LOP3.LUT R20, R6.reuse, 0x48, RZ, 0xfc, !PT ;  /* 0x0000004806147812 */ /* 0x040fe400078efcff */
[----:B------:R-:W-:Y:S01]  /*16f0*/  LOP3.LUT R22, R6, 0x4c, RZ, 0xfc, !PT ;  /* 0x0000004c06167812 */ /* 0x000fe200078efcff */
[----:B------:R-:W-:Y:S01]  /*1700*/  @!P6 IMAD.IADD R27, R27, 0x1, -R0 ;  /* 0x000000011b1be824 */ /* 0x000fe200078e0a00 */
[----:B------:R-:W-:Y:S01]  /*1710*/  IABS R39, R20 ;  /* 0x0000001400277213 */ /* 0x000fe20000000000 */
[----:B------:R-:W-:Y:S01]  /*1720*/  IMAD.MOV R8, RZ, RZ, -R8 ;  /* 0x000000ffff087224 */ /* 0x000fe200078e0a08 */
[----:B------:R-:W-:Y:S01]  /*1730*/  IABS R41, R22 ;  /* 0x0000001600297213 */ /* 0x000fe20000000000 */
[----:B------:R-:W-:Y:S01]  /*1740*/  IMAD.MOV R12, RZ, RZ, -R12 ;  /* 0x000000ffff0c7224 */ /* 0x000fe200078e0a0c */
[C---:B------:R-:W-:Y:S01]  /*1750*/  ISETP.GT.U32.AND P6, PT, R0.reuse, R27, PT ;  /* 0x0000001b0000720c */ /* 0x040fe20003fc4070 */
[----:B------:R-:W-:-:S02]  /*1760*/  IMAD R29, R0, R8, R29 ;  /* 0x00000008001d7224 */ /* 0x000fc400078e021d */
[----:B------:R-:W-:-:S04]  /*1770*/  IMAD.HI.U32 R8, R10, R33, RZ ;  /* 0x000000210a087227 */ /* 0x000fc800078e00ff */
[----:B------:R-:W-:Y:S01]  /*1780*/  @!P5 IMAD.IADD R5, R5, 0x1, -R0 ;  /* 0x000000010505d824 */ /* 0x000fe200078e0a00 */
[----:B------:R-:W-:Y:S01]  /*1790*/  ISETP.GT.U32.AND P5, PT, R0, R29, PT ;  /* 0x0000001d0000720c */ /* 0x000fe20003fa4070 */
[----:B------:R-:W-:Y:S01]  /*17a0*/  @!P0 IMAD.MOV R23, RZ, RZ, -R23 ;  /* 0x000000ffff178224 */ /* 0x000fe200078e0a17 */
[----:B------:R-:W-:Y:S01]  /*17b0*/  ISETP.GE.AND P0, PT, R14, RZ, PT ;  /* 0x000000ff0e00720c */ /* 0x000fe20003f06270 */
[C---:B------:R-:W-:Y:S02]  /*17c0*/  IMAD R31, R0.reuse, R12, R31 ;  /* 0x0000000c001f7224 */ /* 0x040fe400078e021f */
[----:B------:R-:W-:Y:S02]  /*17d0*/  IMAD.MOV R14, RZ, RZ, -R8 ;  /* 0x000000ffff0e7224 */ /* 0x000fe400078e0a08 */
[----:B------:R-:W-:Y:S02]  /*17e0*/  IMAD.MOV.U32 R49, RZ, RZ, R5 ;  /* 0x000000ffff317224 */ /* 0x000fe400078e0005 */
[----:B------:R-:W-:-:S02]  /*17f0*/  IMAD R5, R0, R14, R33 ;  /* 0x0000000e00057224 */ /* 0x000fc400078e0221 */
[----:B------:R-:W-:Y:S01]  /*1800*/  @!P3 IMAD.MOV R49, RZ, RZ, -R49 ;  /* 0x000000ffff31b224 */ /* 0x000fe200078e0a31 */
[C---:B------:R-:W-:Y:S01]  /*1810*/  ISETP.GT.U32.AND P3, PT, R0.reuse, R31, PT ;  /* 0x0000001f0000720c */ /* 0x040fe20003f64070 */
[----:B------:R-:W-:Y:S01]  /*1820*/  @!P6 IMAD.IADD R27, R27, 0x1, -R0 ;  /* 0x000000011b1be824 */ /* 0x000fe200078e0a00 */
[----:B------:R-:W-:Y:S01]  /*1830*/  ISETP.GT.U32.AND P6, PT, R0, R5, PT ;  /* 0x000000050000720c */ /* 0x000fe20003fc4070 */
[----:B------:R-:W-:-:S04]  /*1840*/  IMAD.HI.U32 R8, R10, R37, RZ ;  /* 0x000000250a087227 */ /* 0x000fc800078e00ff */
[----:B------:R-:W-:Y:S02]  /*1850*/  IMAD.MOV R8, RZ, RZ, -R8 ;  /* 0x000000ffff087224 */ /* 0x000fe400078e0a08 */
[--C-:B------:R-:W-:Y:S02]  /*1860*/  @!P5 IMAD.IADD R29, R29, 0x1, -R0.reuse ;  /* 0x000000011d1dd824 */ /* 0x100fe400078e0a00 */
[C---:B------:R-:W-:Y:S02]  /*1870*/  IMAD R37, R0.reuse, R8, R37 ;  /* 0x0000000800257224 */ /* 0x040fe400078e0225 */
[--C-:B------:R-:W-:Y:S01]  /*1880*/  @!P3 IMAD.IADD R31, R31, 0x1, -R0.reuse ;  /* 0x000000011f1fb824 */ /* 0x100fe200078e0a00 */
[----:B------:R-:W-:Y:S01]  /*1890*/  ISETP.GT.U32.AND P5, PT, R0, R29, PT ;  /* 0x0000001d0000720c */ /* 0x000fe20003fa4070 */
[----:B------:R-:W-:Y:S02]  /*18a0*/  @!P6 IMAD.IADD R5, R5, 0x1, -R0 ;  /* 0x000000010505e824 */ /* 0x000fe400078e0a00 */
[----:B------:R-:W-:Y:S01]  /*18b0*/  IMAD.HI.U32 R8, R10, R39, RZ ;  /* 0x000000270a087227 */ /* 0x000fe200078e00ff */
[----:B------:R-:W-:-:S02]  /*18c0*/  ISETP.GT.U32.AND P3, PT, R0, R31, PT ;  /* 0x0000001f0000720c */ /* 0x000fc40003f64070 */
[----:B------:R-:W-:Y:S01]  /*18d0*/  ISETP.GT.U32.AND P6, PT, R0, R5, PT ;  /* 0x000000050000720c */ /* 0x000fe20003fc4070 */
[----:B------:R-:W-:Y:S02]  /*18e0*/  IMAD.MOV R8, RZ, RZ, -R8 ;  /* 0x000000ffff087224 */ /* 0x000fe400078e0a08 */
[----:B------:R-:W-:-:S04]  /*18f0*/  IMAD.HI.U32 R12, R10, R35, RZ ;  /* 0x000000230a0c7227 */ /* 0x000fc800078e00ff */
[C---:B------:R-:W-:Y:S02]  /*1900*/  IMAD R39, R0.reuse, R8, R39 ;  /* 0x0000000800277224 */ /* 0x040fe400078e0227 */
[----:B------:R-:W-:Y:S02]  /*1910*/  IMAD.MOV R12, RZ, RZ, -R12 ;  /* 0x000000ffff0c7224 */ /* 0x000fe400078e0a0c */
[--C-:B------:R-:W-:Y:S01]  /*1920*/  @!P3 IMAD.IADD R31, R31, 0x1, -R0.reuse ;  /* 0x000000011f1fb824 */ /* 0x100fe200078e0a00 */
[C---:B------:R-:W-:Y:S01]  /*1930*/  ISETP.GT.U32.AND P3, PT, R0.reuse, R37, PT ;  /* 0x000000250000720c */ /* 0x040fe20003f64070 */
[----:B------:R-:W-:Y:S01]  /*1940*/  @!P6 IMAD.IADD R5, R5, 0x1, -R0 ;  /* 0x000000010505e824 */ /* 0x000fe200078e0a00 */
[C---:B------:R-:W-:Y:S01]  /*1950*/  ISETP.GT.U32.AND P6, PT, R0.reuse, R39, PT ;  /* 0x000000270000720c */ /* 0x040fe20003fc4070 */
[----:B------:R-:W-:Y:S02]  /*1960*/  IMAD R35, R0, R12, R35 ;  /* 0x0000000c00237224 */ /* 0x000fe400078e0223 */
[----:B------:R-:W-:-:S04]  /*1970*/  IMAD.HI.U32 R12, R10, R43, RZ ;  /* 0x0000002b0a0c7227 */ /* 0x000fc800078e00ff */
[----:B------:R-:W-:Y:S01]  /*1980*/  @!P5 IMAD.IADD R29, R29, 0x1, -R0 ;  /* 0x000000011d1dd824 */ /* 0x000fe200078e0a00 */
[----:B------:R-:W-:Y:S01]  /*1990*/  ISETP.GT.U32.AND P5, PT, R0, R35, PT ;  /* 0x000000230000720c */ /* 0x000fe20003fa4070 */
[----:B------:R-:W-:Y:S02]  /*19a0*/  IMAD.MOV R12, RZ, RZ, -R12 ;  /* 0x000000ffff0c7224 */ /* 0x000fe400078e0a0c */
[--C-:B------:R-:W-:Y:S02]  /*19b0*/  @!P3 IMAD.IADD R37, R37, 0x1, -R0.reuse ;  /* 0x000000012525b824 */ /* 0x100fe400078e0a00 */
[----:B------:R-:W-:Y:S02]  /*19c0*/  @!P6 IMAD.IADD R39, R39, 0x1, -R0 ;  /* 0x000000012727e824 */ /* 0x000fe400078e0a00 */
[----:B------:R-:W-:Y:S01]  /*19d0*/  IMAD.HI.U32 R8, R10, R41, RZ ;  /* 0x000000290a087227 */ /* 0x000fe200078e00ff */
[----:B------:R-:W-:-:S03]  /*19e0*/  ISETP.GT.U32.AND P6, PT, R0, R37, PT ;  /* 0x000000250000720c */ /* 0x000fc60003fc4070 */
[----:B------:R-:W-:Y:S02]  /*19f0*/  IMAD R43, R0, R12, R43 ;  /* 0x0000000c002b7224 */ /* 0x000fe400078e022b */
[----:B------:R-:W-:-:S04]  /*1a00*/  IMAD.HI.U32 R14, R10, R45, RZ ;  /* 0x0000002d0a0e7227 */ /* 0x000fc800078e00ff */
[----:B------:R-:W-:Y:S02]  /*1a10*/  IMAD.MOV R8, RZ, RZ, -R8 ;  /* 0x000000ffff087224 */ /* 0x000fe400078e0a08 */
[----:B------:R-:W-:Y:S02]  /*1a20*/  IMAD.MOV R14, RZ, RZ, -R14 ;  /* 0x000000ffff0e7224 */ /* 0x000fe400078e0a0e */
[----:B------:R-:W-:Y:S01]  /*1a30*/  @!P6 IMAD.IADD R37, R37, 0x1, -R0 ;  /* 0x000000012525e824 */ /* 0x000fe200078e0a00 */
[C---:B------:R-:W-:Y:S01]  /*1a40*/  ISETP.GT.U32.AND P6, PT, R0.reuse, R43, PT ;  /* 0x0000002b0000720c */ /* 0x040fe20003fc4070 */
[----:B------:R-:W-:Y:S02]  /*1a50*/  IMAD R41, R0, R8, R41 ;  /* 0x0000000800297224 */ /* 0x000fe400078e0229 */
[----:B------:R-:W-:-:S04]  /*1a60*/  IMAD.HI.U32 R8, R10, R47, RZ ;  /* 0x0000002f0a087227 */ /* 0x000fc800078e00ff */
[----:B------:R-:W-:Y:S01]  /*1a70*/  @!P5 IMAD.IADD R35, R35, 0x1, -R0 ;  /* 0x000000012323d824 */ /* 0x000fe200078e0a00 */
[----:B------:R-:W-:Y:S01]  /*1a80*/  ISETP.GE.AND P5, PT, R16, RZ, PT ;  /* 0x000000ff1000720c */ /* 0x000fe20003fa6270 */
[----:B------:R-:W-:Y:S01]  /*1a90*/  IMAD R45, R0, R14, R45 ;  /* 0x0000000e002d7224 */ /* 0x000fe200078e022d */
[----:B------:R-:W-:Y:S01]  /*1aa0*/  LOP3.LUT R16, R6, 0x78, RZ, 0xfc, !PT ;  /* 0x0000007806107812 */ /* 0x000fe200078efcff */
[----:B------:R-:W-:Y:S01]  /*1ab0*/  IMAD.MOV R14, RZ, RZ, -R8 ;  /* 0x000000ffff0e7224 */ /* 0x000fe200078e0a08 */
[C---:B------:R-:W-:Y:S01]  /*1ac0*/  ISETP.GT.U32.AND P3, PT, R0.reuse, R35, PT ;  /* 0x000000230000720c */ /* 0x040fe20003f64070 */
[----:B------:R-:W-:Y:S01]  /*1ad0*/  @!P4 IMAD.MOV R27, RZ, RZ, -R27 ;  /* 0x000000ffff1bc224 */ /* 0x000fe200078e0a1b */
[C---:B------:R-:W-:Y:S01]  /*1ae0*/  ISETP.GT.U32.AND P4, PT, R0.reuse, R39, PT ;  /* 0x000000270000720c */ /* 0x040fe20003f84070 */
[----:B------:R-:W-:Y:S01]  /*1af0*/  IMAD R47, R0, R14, R47 ;  /* 0x0000000e002f7224 */ /* 0x000fe200078e022f */
[----:B------:R-:W-:Y:S01]  /*1b00*/  IABS R75, R16 ;  /* 0x00000010004b7213 */ /* 0x000fe20000000000 */
[----:B------:R-:W-:-:S02]  /*1b10*/  @!P6 IMAD.IADD R43, R43, 0x1, -R0 ;  /* 0x000000012b2be824 */ /* 0x000fc400078e0a00 */
[----:B------:R-:W-:Y:S01]  /*1b20*/  IMAD.HI.U32 R8, R10, R51, RZ ;  /* 0x000000330a087227 */ /* 0x000fe200078e00ff */
[----:B------:R-:W-:-:S03]  /*1b30*/  ISETP.GT.U32.AND P6, PT, R0, R47, PT ;  /* 0x0000002f0000720c */ /* 0x000fc60003fc4070 */
        /* <DEDUP_REMOVED lines=10> */
[--C-:B------:R-:W-:Y:S01]  /*1be0*/  @!P3 IMAD.IADD R41, R41, 0x1, -R0.reuse ;  /* 0x000000012929b824 */ /* 0x100fe200078e0a00 */
[----:B------:R-:W-:Y:S01]  /*1bf0*/  ISETP.GE.AND P3, PT, R18, RZ, PT ;  /* 0x000000ff1200720c */ /* 0x000fe20003f66270 */
[--C-:B------:R-:W-:Y:S01]  /*1c00*/  @!P4 IMAD.IADD R45, R45, 0x1, -R0.reuse ;  /* 0x000000012d2dc824 */ /* 0x100fe200078e0a00 */
[----:B------:R-:W-:Y:S01]  /*1c10*/  ISETP.GE.AND P4, PT, R20, RZ, PT ;  /* 0x000000ff1400720c */ /* 0x000fe20003f86270 */
[----:B------:R-:W-:Y:S01]  /*1c20*/  IMAD R57, R0, R12, R57 ;  /* 0x0000000c00397224 */ /* 0x000fe200078e0239 */
[C---:B------:R-:W-:Y:S01]  /*1c30*/  LOP3.LUT R18, R6.reuse, 0x68, RZ, 0xfc, !PT ;  /* 0x0000006806127812 */ /* 0x040fe200078efcff */
[----:B------:R-:W-:Y:S01]  /*1c40*/  @!P2 IMAD.MOV R29, RZ, RZ, -R29 ;  /* 0x000000ffff1da224 */ /* 0x000fe200078e0a1d */
[----:B------:R-:W-:Y:S01]  /*1c50*/  LOP3.LUT R20, R6, 0x6c, RZ, 0xfc, !PT ;  /* 0x0000006c06147812 */ /* 0x000fe200078efcff */
[----:B------:R-:W-:Y:S01]  /*1c60*/  @!P1 IMAD.MOV R31, RZ, RZ, -R31 ;  /* 0x000000ffff1f9224 */ /* 0x000fe200078e0a1f */
[----:B------:R-:W-:Y:S01]  /*1c70*/  IABS R65, R18 ;  /* 0x0000001200417213 */ /* 0x000fe20000000000 */
[----:B------:R-:W-:Y:S01]  /*1c80*/  @!P6 IMAD.IADD R51, R51, 0x1, -R0 ;  /* 0x000000013333e824 */ /* 0x000fe200078e0a00 */
[----:B------:R-:W-:Y:S01]  /*1c90*/  IABS R69, R20 ;  /* 0x0000001400457213 */ /* 0x000fe20000000000 */
[----:B------:R-:W-:Y:S01]  /*1ca0*/  IMAD.HI.U32 R14, R10, R59, RZ ;  /* 0x0000003b0a0e7227 */ /* 0x000fe200078e00ff */
[----:B------:R-:W-:-:S02]  /*1cb0*/  ISETP.GT.U32.AND P6, PT, R0, R57, PT ;  /* 0x000000390000720c */ /* 0x000fc40003fc4070 */
[----:B------:R-:W-:Y:S01]  /*1cc0*/  ISETP.GT.U32.AND P2, PT, R0, R41, PT ;  /* 0x000000290000720c */ /* 0x000fe20003f44070 */
[----:B------:R-:W-:Y:S01]  /*1cd0*/  IMAD.HI.U32 R6, R10, R65, RZ ;  /* 0x000000410a067227 */ /* 0x000fe200078e00ff */
[----:B------:R-:W-:-:S03]  /*1ce0*/  ISETP.GT.U32.AND P1, PT, R0, R43, PT ;  /* 0x0000002b0000720c */ /* 0x000fc60003f24070 */
[----:B------:R-:W-:-:S04]  /*1cf0*/  IMAD.HI.U32 R8, R10, R69, RZ ;  /* 0x000000450a087227 */ /* 0x000fc800078e00ff */
[----:B------:R-:W-:Y:S02]  /*1d00*/  IMAD.MOV R14, RZ, RZ, -R14 ;  /* 0x000000ffff0e7224 */ /* 0x000fe400078e0a0e */
[----:B------:R-:W-:Y:S02]  /*1d10*/  IMAD.MOV R6, RZ, RZ, -R6 ;  /* 0x000000ffff067224 */ /* 0x000fe400078e0a06 */
[----:B------:R-:W-:Y:S02]  /*1d20*/  IMAD.MOV R8, RZ, RZ, -R8 ;  /* 0x000000ffff087224 */ /* 0x000fe400078e0a08 */
[----:B------:R-:W-:Y:S01]  /*1d30*/  IMAD.MOV.U32 R33, RZ, RZ, R5 ;  /* 0x000000ffff217224 */ /* 0x000fe200078e0005 */
[----:B------:R-:W-:Y:S01]  /*1d40*/  LOP3.LUT R5, R68, 0x3f, RZ, 0xc0, !PT ;  /* 0x0000003f44057812 */ /* 0x000fe200078ec0ff */
[C---:B------:R-:W-:Y:S02]  /*1d50*/  IMAD R59, R0.reuse, R14, R59 ;  /* 0x0000000e003b7224 */ /* 0x040fe400078e023b */
[----:B------:R-:W-:-:S02]  /*1d60*/  IMAD R65, R0, R6, R65 ;  /* 0x0000000600417224 */ /* 0x000fc400078e0241 */
[C---:B------:R-:W-:Y:S02]  /*1d70*/  IMAD R69, R0.reuse, R8, R69 ;  /* 0x0000000800457224 */ /* 0x040fe400078e0245 */
[----:B------:R-:W-:Y:S02]  /*1d80*/  @!P6 IMAD.IADD R57, R57, 0x1, -R0 ;  /* 0x000000013939e824 */ /* 0x000fe400078e0a00 */
[----:B------:R-:W-:Y:S01]  /*1d90*/  @!P0 IMAD.MOV R33, RZ, RZ, -R33 ;  /* 0x000000ffff218224 */ /* 0x000fe200078e0a21 */
[C---:B------:R-:W-:Y:S01]  /*1da0*/  ISETP.GT.U32.AND P0, PT, R0.reuse, R45, PT ;  /* 0x0000002d0000720c */ /* 0x040fe20003f04070 */
[----:B------:R-:W-:Y:S01]  /*1db0*/  @!P5 IMAD.MOV R35, RZ, RZ, -R35 ;  /* 0x000000ffff23d224 */ /* 0x000fe200078e0a23 */
[----:B------:R-:W-:Y:S01]  /*1dc0*/  ISETP.GT.U32.AND P5, PT, R0, R47, PT ;  /* 0x0000002f0000720c */ /* 0x000fe20003fa4070 */
[----:B------:R-:W-:Y:S01]  /*1dd0*/  IMAD.HI.U32 R12, R10, R71, RZ ;  /* 0x000000470a0c7227 */ /* 0x000fe200078e00ff */
[----:B------:R-:W-:-:S03]  /*1de0*/  ISETP.GT.U32.AND P6, PT, R0, R57, PT ;  /* 0x000000390000720c */ /* 0x000fc60003fc4070 */
[----:B------:R-:W-:-:S04]  /*1df0*/  IMAD.HI.U32 R14, R10, R73, RZ ;  /* 0x000000490a0e7227 */ /* 0x000fc800078e00ff */
[----:B------:R-:W-:Y:S01]  /*1e00*/  @!P3 IMAD.MOV R37, RZ, RZ, -R37 ;  /* 0x000000ffff25b224 */ /* 0x000fe200078e0a25 */
[C---:B------:R-:W-:Y:S01]  /*1e10*/  ISETP.GT.U32.AND P3, PT, R0.reuse, R51, PT ;  /* 0x000000330000720c */ /* 0x040fe20003f64070 */
[----:B------:R-:W-:Y:S01]  /*1e20*/  @!P4 IMAD.MOV R39, RZ, RZ, -R39 ;  /* 0x000000ffff27c224 */ /* 0x000fe200078e0a27 */
[C---:B------:R-:W-:Y:S01]  /*1e30*/  ISETP.GT.U32.AND P4, PT, R0.reuse, R59, PT ;  /* 0x0000003b0000720c */ /* 0x040fe20003f84070 */
[--C-:B------:R-:W-:Y:S01]  /*1e40*/  @!P2 IMAD.IADD R41, R41, 0x1, -R0.reuse ;  /* 0x000000012929a824 */ /* 0x100fe200078e0a00 */
[C---:B------:R-:W-:Y:S01]  /*1e50*/  ISETP.GT.U32.AND P2, PT, R0.reuse, R65, PT ;  /* 0x000000410000720c */ /* 0x040fe20003f44070 */
[----:B------:R-:W-:Y:S01]  /*1e60*/  @!P1 IMAD.IADD R43, R43, 0x1, -R0 ;  /* 0x000000012b2b9824 */ /* 0x000fe200078e0a00 */
[----:B------:R-:W-:Y:S01]  /*1e70*/  ISETP.GT.U32.AND P1, PT, R0, R69, PT ;  /* 0x000000450000720c */ /* 0x000fe20003f24070 */
[----:B------:R-:W-:Y:S02]  /*1e80*/  IMAD.MOV R12, RZ, RZ, -R12 ;  /* 0x000000ffff0c7224 */ /* 0x000fe400078e0a0c */
[----:B------:R-:W-:-:S02]  /*1e90*/  IMAD.MOV R14, RZ, RZ, -R14 ;  /* 0x000000ffff0e7224 */ /* 0x000fc400078e0a0e */
[----:B------:R-:W-:-:S04]  /*1ea0*/  IMAD.HI.U32 R10, R10, R75, RZ ;  /* 0x0000004b0a0a7227 */ /* 0x000fc800078e00ff */
[C---:B------:R-:W-:Y:S02]  /*1eb0*/  IMAD R71, R0.reuse, R12, R71 ;  /* 0x0000000c00477224 */ /* 0x040fe400078e0247 */
[C---:B------:R-:W-:Y:S02]  /*1ec0*/  IMAD R73, R0.reuse, R14, R73 ;  /* 0x0000000e00497224 */ /* 0x040fe400078e0249 */
[----:B------:R-:W-:Y:S02]  /*1ed0*/  IMAD.MOV R10, RZ, RZ, -R10 ;  /* 0x000000ffff0a7224 */ /* 0x000fe400078e0a0a */
[--C-:B------:R-:W-:Y:S01]  /*1ee0*/  @!P0 IMAD.IADD R45, R45, 0x1, -R0.reuse ;  /* 0x000000012d2d8824 */ /* 0x100fe200078e0a00 */
[C---:B------:R-:W-:Y:S01]  /*1ef0*/  ISETP.GT.U32.AND P0, PT, R0.reuse, R71, PT ;  /* 0x000000470000720c */ /* 0x040fe20003f04070 */
[C---:B------:R-:W-:Y:S02]  /*1f00*/  IMAD R75, R0.reuse, R10, R75 ;  /* 0x0000000a004b7224 */ /* 0x040fe400078e024b */
[--C-:B------:R-:W-:Y:S01]  /*1f10*/  @!P5 IMAD.IADD R47, R47, 0x1, -R0.reuse ;  /* 0x000000012f2fd824 */ /* 0x100fe200078e0a00 */
[----:B------:R-:W-:Y:S01]  /*1f20*/  ISETP.GT.U32.AND P5, PT, R0, R73, PT ;  /* 0x000000490000720c */ /* 0x000fe20003fa4070 */
[--C-:B------:R-:W-:Y:S01]  /*1f30*/  @!P3 IMAD.IADD R51, R51, 0x1, -R0.reuse ;  /* 0x000000013333b824 */ /* 0x100fe200078e0a00 */
[----:B------:R-:W-:Y:S01]  /*1f40*/  ISETP.GE.AND P3, PT, R22, RZ, PT ;  /* 0x000000ff1600720c */ /* 0x000fe20003f66270 */
[--C-:B------:R-:W-:Y:S01]  /*1f50*/  @!P6 IMAD.IADD R57, R57, 0x1, -R0.reuse ;  /* 0x000000013939e824 */ /* 0x100fe200078e0a00 */
[----:B------:R-:W-:Y:S01]  /*1f60*/  ISETP.GT.U32.AND P6, PT, R0, R75, PT ;  /* 0x0000004b0000720c */ /* 0x000fe20003fc4070 */
[--C-:B------:R-:W-:Y:S01]  /*1f70*/  @!P4 IMAD.IADD R59, R59, 0x1, -R0.reuse ;  /* 0x000000013b3bc824 */ /* 0x100fe200078e0a00 */
[----:B------:R-:W-:Y:S01]  /*1f80*/  ISETP.GE.AND P4, PT, R24, RZ, PT ;  /* 0x000000ff1800720c */ /* 0x000fe20003f86270 */
        /* <DEDUP_REMOVED lines=8> */
[----:B------:R-:W-:Y:S01]  /*2010*/  @!P3 IMAD.MOV R41, RZ, RZ, -R41 ;  /* 0x000000ffff29b224 */ /* 0x000fe200078e0a29 */
[C---:B------:R-:W-:Y:S01]  /*2020*/  ISETP.GT.U32.AND P3, PT, R0.reuse, R59, PT ;  /* 0x0000003b0000720c */ /* 0x040fe20003f64070 */
[----:B------:R-:W-:Y:S01]  /*2030*/  @!P6 IMAD.IADD R75, R75, 0x1, -R0 ;  /* 0x000000014b4be824 */ /* 0x000fe200078e0a00 */
[C---:B------:R-:W-:Y:S01]  /*2040*/  ISETP.GT.U32.AND P6, PT, R0.reuse, R73, PT ;  /* 0x000000490000720c */ /* 0x040fe20003fc4070 */
[----:B------:R-:W-:Y:S01]  /*2050*/  @!P4 IMAD.MOV R43, RZ, RZ, -R43 ;  /* 0x000000ffff2bc224 */ /* 0x000fe200078e0a2b */
[C---:B------:R-:W-:Y:S01]  /*2060*/  ISETP.GT.U32.AND P4, PT, R0.reuse, R65, PT ;  /* 0x000000410000720c */ /* 0x040fe20003f84070 */
[----:B------:R-:W-:Y:S01]  /*2070*/  @!P2 IMAD.MOV R45, RZ, RZ, -R45 ;  /* 0x000000ffff2da224 */ /* 0x000fe200078e0a2d */
[C---:B------:R-:W-:Y:S01]  /*2080*/  ISETP.GT.U32.AND P2, PT, R0.reuse, R69, PT ;  /* 0x000000450000720c */ /* 0x040fe20003f44070 */
[----:B------:R-:W-:Y:S01]  /*2090*/  @!P1 IMAD.MOV R47, RZ, RZ, -R47 ;  /* 0x000000ffff2f9224 */ /* 0x000fe200078e0a2f */
[----:B------:R-:W-:Y:S01]  /*20a0*/  ISETP.GT.U32.AND P1, PT, R0, R71, PT ;  /* 0x000000470000720c */ /* 0x000fe20003f24070 */
[----:B------:R-:W-:-:S02]  /*20b0*/  IMAD.MOV.U32 R63, RZ, RZ, R51 ;  /* 0x000000ffff3f7224 */ /* 0x000fc400078e0033 */
[----:B------:R-:W-:Y:S01]  /*20c0*/  @!P5 IMAD.MOV R57, RZ, RZ, -R57 ;  /* 0x000000ffff39d224 */ /* 0x000fe200078e0a39 */
[----:B------:R-:W-:Y:S01]  /*20d0*/  ISETP.GE.AND P5, PT, R34, RZ, PT ;  /* 0x000000ff2200720c */ /* 0x000fe20003fa6270 */
[----:B------:R-:W-:Y:S01]  /*20e0*/  @!P0 IMAD.MOV R63, RZ, RZ, -R63 ;  /* 0x000000ffff3f8224 */ /* 0x000fe200078e0a3f */
        /* <DEDUP_REMOVED lines=9> */
[----:B------:R-:W-:Y:S01]  /*2180*/  @!P6 IMAD.IADD R73, R73, 0x1, -R0 ;  /* 0x000000014949e824 */ /* 0x000fe200078e0a00 */
[----:B------:R-:W-:Y:S01]  /*2190*/  ISETP.GE.AND P6, PT, R16, RZ, PT ;  /* 0x000000ff1000720c */ /* 0x000fe20003fc6270 */
[----:B------:R-:W-:-:S02]  /*21a0*/  IMAD.MOV.U32 R61, RZ, RZ, R59 ;  /* 0x000000ffff3d7224 */ /* 0x000fc400078e003b */
[----:B------:R-:W-:Y:S01]  /*21b0*/  @!P0 IMAD.IADD R75, R75, 0x1, -R0 ;  /* 0x000000014b4b8824 */ /* 0x000fe200078e0a00 */
[----:B------:R-:W-:Y:S01]  /*21c0*/  SHF.R.U32.HI R0, RZ, 0x7, R68 ;  /* 0x00000007ff007819 */ /* 0x000fe20000011644 */
[----:B------:R-:W-:Y:S01]  /*21d0*/  IMAD.MOV.U32 R67, RZ, RZ, R65 ;  /* 0x000000ffff437224 */ /* 0x000fe200078e0041 */
[----:B------:R-:W-:Y:S01]  /*21e0*/  ISETP.NE.AND P0, PT, R53, RZ, PT ;  /* 0x000000ff3500720c */ /* 0x000fe20003f05270 */
[----:B------:R-:W-:Y:S01]  /*21f0*/  IMAD.MOV.U32 R189, RZ, RZ, R69 ;  /* 0x000000ffffbd7224 */ /* 0x000fe200078e0045 */
[----:B------:R-:W-:Y:S01]  /*2200*/  SGXT.U32 R0, R0, 0x1 ;  /* 0x000000010000781a */ /* 0x000fe20000000000 */
[----:B------:R-:W-:Y:S01]  /*2210*/  @!P5 IMAD.MOV R61, RZ, RZ, -R61 ;  /* 0x000000ffff3dd224 */ /* 0x000fe200078e0a3d */
[C---:B------:R-:W-:Y:S01]  /*2220*/  SEL R59, R186.reuse, R57, !P0 ;  /* 0x00000039ba3b7207 */ /* 0x040fe20004000000 */
        /* <DEDUP_REMOVED lines=10> */
[----:B------:R-:W-:Y:S01]  /*22d0*/  IMAD R222, R5, UR21, RZ ;  /* 0x0000001505de7c24 */ /* 0x000fe2000f8e02ff */
[----:B------:R-:W-:Y:S01]  /*22e0*/  SEL R53, R186, R17, !P0 ;  /* 0x00000011ba357207 */ /* 0x000fe20004000000 */
[----:B------:R-:W-:Y:S01]  /*22f0*/  IMAD.SHL.U32 R10, R68, 0x200, RZ ;  /* 0x00000200440a7824 */ /* 0x000fe200078e00ff */
[----:B------:R-:W-:Y:S01]  /*2300*/  SEL R203, R186, R203, !P0 ;  /* 0x000000cbbacb7207 */ /* 0x000fe20004000000 */
[----:B------:R-:W-:Y:S01]  /*2310*/  IMAD R220, R0, UR20, RZ ;  /* 0x0000001400dc7c24 */ /* 0x000fe2000f8e02ff */
[C---:B------:R-:W-:Y:S01]  /*2320*/  SEL R51, R186.reuse, R19, !P0 ;  /* 0x00000013ba337207 */ /* 0x040fe20004000000 */
[----:B------:R-:W-:Y:S01]  /*2330*/  IMAD.U32 R11, RZ, RZ, UR20 ;  /* 0x00000014ff0b7e24 */ /* 0x000fe2000f8e00ff */
[----:B------:R-:W-:-:S02]  /*2340*/  SEL R202, R186, R21, !P0 ;  /* 0x00000015baca7207 */ /* 0x000fc40004000000 */
[C---:B------:R-:W-:Y:S01]  /*2350*/  SEL R50, R186.reuse, R23, !P0 ;  /* 0x00000017ba327207 */ /* 0x040fe20004000000 */
[----:B------:R-:W-:Y:S01]  /*2360*/  IMAD R218, R11, 0x2, R220 ;  /* 0x000000020bda7824 */ /* 0x000fe200078e02dc */
[C---:B------:R-:W-:Y:S02]  /*2370*/  SEL R201, R186.reuse, R25, !P0 ;  /* 0x00000019bac97207 */ /* 0x040fe40004000000 */
[C---:B------:R-:W-:Y:S02]  /*2380*/  SEL R49, R186.reuse, R49, !P0 ;  /* 0x00000031ba317207 */ /* 0x040fe40004000000 */
[C---:B------:R-:W-:Y:S02]  /*2390*/  SEL R200, R186.reuse, R27, !P0 ;  /* 0x0000001bbac87207 */ /* 0x040fe40004000000 */
[C---:B------:R-:W-:Y:S02]  /*23a0*/  SEL R48, R186.reuse, R29, !P0 ;  /* 0x0000001dba307207 */ /* 0x040fe40004000000 */
[----:B------:R-:W-:-:S02]  /*23b0*/  SEL R199, R186, R31, !P0 ;  /* 0x0000001fbac77207 */ /* 0x000fc40004000000 */
[C---:B------:R-:W-:Y:S02]  /*23c0*/  SEL R66, R186.reuse, R33, !P0 ;  /* 0x00000021ba427207 */ /* 0x040fe40004000000 */
        /* <DEDUP_REMOVED lines=14> */
[----:B------:R-:W-:Y:S02]  /*24b0*/  SEL R186, R186, R77, !P0 ;  /* 0x0000004dbaba7207 */ /* 0x000fe40004000000 */
[----:B------:R-:W-:Y:S02]  /*24c0*/  ISETP.GT.AND P0, PT, R223, 0x3f, PT ;  /* 0x0000003fdf00780c */ /* 0x000fe40003f04270 */
[----:B------:R-:W-:-:S02]  /*24d0*/  LOP3.LUT R6, R0, 0x2, RZ, 0xfc, !PT ;  /* 0x0000000200067812 */ /* 0x000fc400078efcff */
[----:B------:R-:W-:Y:S02]  /*24e0*/  SEL R40, RZ, 0x4, !P0 ;  /* 0x00000004ff287807 */ /* 0x000fe40004000000 */
[-C--:B------:R-:W-:Y:S02]  /*24f0*/  ISETP.GE.AND P2, PT, R6, R225.reuse, PT ;  /* 0x000000e10600720c */ /* 0x080fe40003f46270 */
[----:B------:R-:W-:Y:S02]  /*2500*/  ISETP.GE.AND P1, PT, R0, R225, PT ;  /* 0x000000e10000720c */ /* 0x000fe40003f26270 */
[C---:B------:R-:W-:Y:S02]  /*2510*/  SEL R8, R40.reuse, RZ, !P2 ;  /* 0x000000ff28087207 */ /* 0x040fe40005000000 */
[----:B------:R-:W-:Y:S02]  /*2520*/  LEA R37, P3, R221, UR12, 0x2 ;  /* 0x0000000cdd257c11 */ /* 0x000fe4000f8610ff */
[----:B------:R-:W-:-:S02]  /*2530*/  SEL R7, R40, RZ, !P1 ;  /* 0x000000ff28077207 */ /* 0x000fc40004800000 */
[----:B------:R-:W-:Y:S02]  /*2540*/  ISETP.NE.U32.AND P2, PT, R8, RZ, PT ;  /* 0x000000ff0800720c */ /* 0x000fe40003f45070 */
[----:B------:R-:W-:Y:S02]  /*2550*/  LOP3.LUT R8, R0, 0x4, RZ, 0xfc, !PT ;  /* 0x0000000400087812 */ /* 0x000fe400078efcff */
[----:B------:R-:W-:Y:S02]  /*2560*/  LEA.HI.X.SX32 R39, R221, UR13, 0x2, P3 ;  /* 0x0000000ddd277c11 */ /* 0x000fe400098f16ff */
[----:B------:R-:W-:Y:S01]  /*2570*/  LEA R188, P4, R222, UR14, 0x2 ;  /* 0x0000000edebc7c11 */ /* 0x000fe2000f8810ff */
[----:B------:R-:W-:Y:S01]  /*2580*/  ULOP3.LUT UR14, UR4, 0x600000, URZ, 0xc0, !UPT ;  /* 0x00600000040e7892 */ /* 0x000fe2000f8ec0ff */
[----:B------:R-:W-:Y:S02]  /*2590*/  ISETP.NE.U32.AND P3, PT, R7, RZ, PT ;  /* 0x000000ff0700720c */ /* 0x000fe40003f65070 */
[----:B------:R-:W-:Y:S01]  /*25a0*/  LOP3.LUT R7, R0, 0x6, RZ, 0xfc, !PT ;  /* 0x0000000600077812 */ /* 0x000fe200078efcff */
[----:B------:R-:W-:Y:S01]  /*25b0*/  UIADD3 UR12, UPT, UPT, UR10, UR14, URZ ;  /* 0x0000000e0a0c7290 */ /* 0x000fe2000fffe0ff */
[----:B------:R-:W-:-:S02]  /*25c0*/  ISETP.GE.AND P6, PT, R8, R225, PT ;  /* 0x000000e10800720c */ /* 0x000fc40003fc6270 */
[----:B------:R-:W-:Y:S02]  /*25d0*/  LEA.HI.X.SX32 R224, R222, UR15, 0x2, P4 ;  /* 0x0000000fdee07c11 */ /* 0x000fe4000a0f16ff */
[----:B------:R-:W-:Y:S02]  /*25e0*/  LOP3.LUT P1, RZ, R68, 0xff, RZ, 0xc0, !PT ;  /* 0x000000ff44ff7812 */ /* 0x000fe4000782c0ff */
[----:B------:R-:W-:Y:S02]  /*25f0*/  ISETP.GE.AND P5, PT, R7, R225, PT ;  /* 0x000000e10700720c */ /* 0x000fe40003fa6270 */
[----:B------:R-:W-:Y:S02]  /*2600*/  LEA R14, P4, R220, R37, 0x2 ;  /* 0x00000025dc0e7211 */ /* 0x000fe400078810ff */
[----:B------:R-:W-:Y:S02]  /*2610*/  LOP3.LUT R9, R9, 0x4000, R10, 0xf8, !PT ;  /* 0x0000400009097812 */ /* 0x000fe400078ef80a */
[----:B------:R-:W-:Y:S01]  /*2620*/  SEL R11, R40, RZ, !P6 ;  /* 0x000000ff280b7207 */ /* 0x000fe20007000000 */
[----:B------:R-:W-:Y:S08]  /*2630*/  BRA.U UP0, `(.L_x_5) ;  /* 0x0000000100187547 */ /* 0x000ff0000b800000 */
[----:B------:R-:W-:Y:S01]  /*2640*/  ELECT P6, URZ, PT ;  /* 0x0000000000ff782f */ /* 0x000fe200038c0000 */
[----:B------:R-:W-:Y:S01]  /*2650*/  IMAD.MOV.U32 R10, RZ, RZ, 0x1 ;  /* 0x00000001ff0a7424 */ /* 0x000fe200078e00ff */
[----:B------:R-:W-:Y:S01]  /*2660*/  UMOV UR4, 0x40 ;  /* 0x0000004000047882 */ /* 0x000fe20000000000 */
[----:B------:R-:W-:Y:S01]  /*2670*/  UVIRTCOUNT.DEALLOC.SMPOOL 0x80 ;  /* 0x000000800000784c */ /* 0x000fe20000000000 */
[----:B------:R-:W-:-:S09]  /*2680*/  ULEA UR4, UR6, UR4, 0x18 ;  /* 0x0000000406047291 */ /* 0x000fd2000f8ec0ff */
[----:B------:R1:W-:Y:S03]  /*2690*/  @P6 STS.U8 [UR4], R10 ;  /* 0x0000000aff006988 */ /* 0x0003e60008000004 */
.L_x_5:
[----:B------:R-:W-:Y:S01]  /*26a0*/  ULEA UR12, UR5, UR12, 0x4 ;  /* 0x0000000c050c7291 */ /* 0x000fe2000f8e20ff */
[----:B------:R-:W-:Y:S01]  /*26b0*/  IMAD.U32 R217, RZ, RZ, UR20 ;  /* 0x00000014ffd97e24 */ /* 0x000fe2000f8e00ff */
[----:B------:R-:W-:Y:S01]  /*26c0*/  VOTEU.ALL UP1, P1 ;  /* 0x0000000000ff7886 */ /* 0x000fe20000820000 */
[----:B------:R-:W-:Y:S01]  /*26d0*/  UIADD3 UR15, UPT, UPT, UR11, 0x28000, URZ ;  /* 0x000280000b0f7890 */ /* 0x000fe2000fffe0ff */
[----:B-1----:R-:W-:Y:S01]  /*26e0*/  SEL R10, R40, RZ, !P5 ;  /* 0x000000ff280a7207 */ /* 0x002fe20006800000 */
[----:B------:R-:W-:Y:S01]  /*26f0*/  VOTEU.ALL UP2, P1 ;  /* 0x0000000000ff7886 */ /* 0x000fe20000840000 */
[----:B------:R-:W-:Y:S01]  /*2700*/  LEA.HI.X.SX32 R15, R220, R39, 0x2, P4 ;  /* 0x00000027dc0f7211 */ /* 0x000fe200020f16ff */
[----:B------:R-:W-:Y:S01]  /*2710*/  VIADD R219, R4, UR11 ;  /* 0x0000000b04db7c36 */ /* 0x000fe20008000000 */
[----:B------:R-:W-:-:S04]  /*2720*/  @!UP1 UIADD3 UR18, UPT, UPT, -UR7, 0x100000, URZ ;  /* 0x0010000007129890 */ /* 0x000fc8000fffe1ff */
[----:B------:R-:W-:Y:S02]  /*2730*/  @!UP1 USHF.L.U32 UR19, UR18, 0xb, URZ ;  /* 0x0000000b12139899 */ /* 0x000fe400080006ff */
[----:B------:R-:W-:Y:S01]  /*2740*/  @!UP1 USHF.L.U32 UR18, UR18, 0x1, URZ ;  /* 0x0000000112129899 */ /* 0x000fe200080006ff */
[----:B------:R-:W-:Y:S01]  /*2750*/  STTM.x64 tmem[UR12], RZ ;  /* 0x000000ff000079ed */ /* 0x000fe2000834000c */
[----:B------:R-:W1:Y:S02]  /*2760*/  FENCE.VIEW.ASYNC.T ;  /* 0x00000000000073c6 */ /* 0x000e640000000200 */
[----:B-1----:R-:W-:Y:S01]  /*2770*/  BAR.SYNC.DEFER_BLOCKING 0x0 ;  /* 0x0000000000007b1d */ /* 0x002fe20000010000 */
[----:B------:R-:W-:-:S04]  /*2780*/  @!UP1 UIADD3 UR4, UPT, UPT, -UR7, 0x100000, URZ ;  /* 0x0010000007049890 */ /* 0x000fc8000fffe1ff */
[----:B------:R-:W-:Y:S02]  /*2790*/  @!UP1 USHF.L.U32 UR5, UR4, 0xb, URZ ;  /* 0x0000000b04059899 */ /* 0x000fe400080006ff */
[----:B------:R-:W-:Y:S01]  /*27a0*/  @!UP1 USHF.L.U32 UR4, UR4, 0x1, URZ ;  /* 0x0000000104049899 */ /* 0x000fe200080006ff */
[----:B------:R-:W-:Y:S01]  /*27b0*/  IMAD.U32 R149, RZ, RZ, UR8 ;  /* 0x00000008ff957e24 */ /* 0x000fe2000f8e00ff */
[----:B------:R-:W-:Y:S01]  /*27c0*/  LEA R16, P6, R218, R37, 0x2 ;  /* 0x00000025da107211 */ /* 0x000fe200078c10ff */
[----:B------:R-:W-:Y:S01]  /*27d0*/  IMAD R217, R217, 0x2, R218 ;  /* 0x00000002d9d97824 */ /* 0x000fe200078e02da */
[----:B------:R-:W-:Y:S01]  /*27e0*/  ISETP.NE.U32.AND P5, PT, R10, RZ, PT ;  /* 0x000000ff0a00720c */ /* 0x000fe20003fa5070 */
[----:B------:R-:W-:Y:S01]  /*27f0*/  VOTEU.ALL UP1, P1 ;  /* 0x0000000000ff7886 */ /* 0x000fe20000820000 */
[----:B------:R-:W-:Y:S01]  /*2800*/  IMAD.U32 R216, RZ, RZ, UR20 ;  /* 0x00000014ffd87e24 */ /* 0x000fe2000f8e00ff */
[----:B------:R-:W-:Y:S01]  /*2810*/  LOP3.LUT R10, R0, 0x8, RZ, 0xfc, !PT ;  /* 0x00000008000a7812 */ /* 0x000fe200078efcff */
[----:B------:R-:W-:Y:S01]  /*2820*/  IMAD.WIDE R148, R149, 0x4, R14 ;  /* 0x0000000495947825 */ /* 0x000fe200078e020e */
[----:B------:R-:W-:Y:S01]  /*2830*/  LEA.HI.X.SX32 R17, R218, R39, 0x2, P6 ;  /* 0x00000027da117211 */ /* 0x000fe200030f16ff */
[----:B------:R-:W-:Y:S01]  /*2840*/  USHF.L.U32 UR9, UR21, 0x6, URZ ;  /* 0x0000000615097899 */ /* 0x000fe200080006ff */
[----:B------:R-:W-:Y:S01]  /*2850*/  ISETP.NE.U32.AND P4, PT, R11, RZ, PT ;  /* 0x000000ff0b00720c */ /* 0x000fe20003f85070 */
[----:B------:R-:W-:Y:S01]  /*2860*/  IMAD.U32 R147, RZ, RZ, UR8 ;  /* 0x00000008ff937e24 */ /* 0x000fe2000f8e00ff */
[----:B------:R-:W-:Y:S01]  /*2870*/  LOP3.LUT R11, R0, 0xa, RZ, 0xfc, !PT ;  /* 0x0000000a000b7812 */ /* 0x000fe200078efcff */
[----:B------:R-:W-:Y:S01]  /*2880*/  IMAD R216, R216, 0x2, R217 ;  /* 0x00000002d8d87824 */ /* 0x000fe200078e02d9 */
[----:B------:R-:W-:Y:S01]  /*2890*/  LOP3.LUT R12, R0, 0xc, RZ, 0xfc, !PT ;  /* 0x0000000c000c7812 */ /* 0x000fe200078efcff */
[----:B------:R-:W-:Y:S01]  /*28a0*/  IMAD.WIDE R146, R147, 0x4, R16 ;  /* 0x0000000493927825 */ /* 0x000fe200078e0210 */
[----:B------:R-:W-:-:S03]  /*28b0*/  UIADD3 UR13, UPT, UPT, UR10, 0x80, URZ ;  /* 0x000000800a0d7890 */ /* 0x000fc6000fffe0ff */
[----:B------:R-:W-:Y:S02]  /*28c0*/  IMAD.U32 R215, RZ, RZ, UR20 ;  /* 0x00000014ffd77e24 */ /* 0x000fe4000f8e00ff */
[----:B------:R-:W-:Y:S01]  /*28d0*/  IMAD.U32 R214, RZ, RZ, UR20 ;  /* 0x00000014ffd67e24 */ /* 0x000fe2000f8e00ff */
[----:B------:R-:W1:Y:S02]  /*28e0*/  FENCE.VIEW.ASYNC.S ;  /* 0x00000000000073c6 */ /* 0x000e640000000000 */
[----:B-1----:R-:W1:Y:S02]  /*28f0*/  @!UP1 SYNCS.EXCH.64 URZ, [UR15], UR18 ;  /* 0x000000120fff95b2 */ /* 0x002e640008000100 */
[----:B-1----:R-:W-:Y:S01]  /*2900*/  BAR.SYNC.DEFER_BLOCKING 0x0 ;  /* 0x0000000000007b1d */ /* 0x002fe20000010000 */
[----:B------:R-:W-:Y:S02]  /*2910*/  IMAD R215, R215, 0x2, R216 ;  /* 0x00000002d7d77824 */ /* 0x000fe400078e02d8 */
[----:B------:R-:W-:-:S02]  /*2920*/  IMAD.U32 R213, RZ, RZ, UR20 ;  /* 0x00000014ffd57e24 */ /* 0x000fc4000f8e00ff */
[----:B------:R-:W-:Y:S02]  /*2930*/  IMAD R214, R214, 0x2, R215 ;  /* 0x00000002d6d67824 */ /* 0x000fe400078e02d7 */
[----:B------:R-:W-:Y:S02]  /*2940*/  IMAD.U32 R212, RZ, RZ, UR20 ;  /* 0x00000014ffd47e24 */ /* 0x000fe4000f8e00ff */
[----:B------:R-:W-:Y:S02]  /*2950*/  IMAD R213, R213, 0x2, R214 ;  /* 0x00000002d5d57824 */ /* 0x000fe400078e02d6 */
[----:B------:R-:W-:Y:S02]  /*2960*/  IMAD.U32 R145, RZ, RZ, UR8 ;  /* 0x00000008ff917e24 */ /* 0x000fe4000f8e00ff */
[----:B------:R-:W-:Y:S02]  /*2970*/  IMAD R212, R212, 0x2, R213 ;  /* 0x00000002d4d47824 */ /* 0x000fe400078e02d5 */
[----:B------:R-:W-:-:S02]  /*2980*/  IMAD.U32 R211, RZ, RZ, UR20 ;  /* 0x00000014ffd37e24 */ /* 0x000fc4000f8e00ff */
[----:B------:R-:W-:Y:S02]  /*2990*/  IMAD.U32 R143, RZ, RZ, UR8 ;  /* 0x00000008ff8f7e24 */ /* 0x000fe4000f8e00ff */
[----:B------:R-:W-:Y:S02]  /*29a0*/  IMAD.U32 R210, RZ, RZ, UR20 ;  /* 0x00000014ffd27e24 */ /* 0x000fe4000f8e00ff */
[----:B------:R-:W-:Y:S02]  /*29b0*/  IMAD R211, R211, 0x2, R212 ;  /* 0x00000002d3d37824 */ /* 0x000fe400078e02d4 */
[----:B------:R-:W-:Y:S01]  /*29c0*/  IMAD.U32 R209, RZ, RZ, UR20 ;  /* 0x00000014ffd17e24 */ /* 0x000fe2000f8e00ff */
[----:B------:R1:W2:Y:S02]  /*29d0*/  @!UP2 SYNCS.EXCH.64 URZ, [UR11+0x28008], UR4 ;  /* 0x028008040bffa5b2 */ /* 0x0002a40008000100 */
[----:B------:R-:W-:Y:S01]  /*29e0*/  @!PT LDS RZ, [RZ] ;  /* 0x00000000fffff984 */ /* 0x000fe20000000800 */
[----:B------:R-:W-:Y:S01]  /*29f0*/  @!PT LDS RZ, [RZ] ;  /* 0x00000000fffff984 */ /* 0x000fe20000000800 */
[----:B------:R-:W-:Y:S01]  /*2a00*/  @!PT LDS RZ, [RZ] ;  /* 0x00000000fffff984 */ /* 0x000fe20000000800 */
[----:B--2---:R2:W-:Y:S01]  /*2a10*/  LDGSTS.E [R219+0x18000], desc[UR34][R14.64], P3 ;  /* 0x180000000edb7fae */ /* 0x0045e200099a1022 */
[----:B------:R-:W-:Y:S01]  /*2a20*/  ISETP.GE.AND P3, PT, R10, R225, PT ;  /* 0x000000e10a00720c */ /* 0x000fe20003f66270 */
[----:B------:R-:W-:-:S02]  /*2a30*/  IMAD R210, R210, 0x2, R211 ;  /* 0x00000002d2d27824 */ /* 0x000fc400078e02d3 */
[----:B------:R3:W-:Y:S01]  /*2a40*/  LDGSTS.E [R219+0x18008], desc[UR34][R16.64], P2 ;  /* 0x1800800010db7fae */ /* 0x0007e200091a1022 */
[----:B------:R-:W-:Y:S01]  /*2a50*/  SEL R13, R40, RZ, !P3 ;  /* 0x000000ff280d7207 */ /* 0x000fe20005800000 */
[----:B------:R-:W-:Y:S01]  /*2a60*/  IMAD R209, R209, 0x2, R210 ;  /* 0x00000002d1d17824 */ /* 0x000fe200078e02d2 */
[-C--:B------:R-:W-:Y:S01]  /*2a70*/  ISETP.GE.AND P2, PT, R11, R225.reuse, PT ;  /* 0x000000e10b00720c */ /* 0x080fe20003f46270 */
[----:B------:R-:W-:Y:S01]  /*2a80*/  IMAD.U32 R208, RZ, RZ, UR20 ;  /* 0x00000014ffd07e24 */ /* 0x000fe2000f8e00ff */
[----:B------:R-:W-:Y:S01]  /*2a90*/  ISETP.GE.AND P3, PT, R12, R225, PT ;  /* 0x000000e10c00720c */ /* 0x000fe20003f66270 */
[----:B------:R-:W-:Y:S01]  /*2aa0*/  IMAD.U32 R27, RZ, RZ, UR20 ;  /* 0x00000014ff1b7e24 */ /* 0x000fe2000f8e00ff */
[----:B------:R-:W-:Y:S01]  /*2ab0*/  SEL R20, R40, RZ, !P2 ;  /* 0x000000ff28147207 */ /* 0x000fe20005000000 */
[----:B------:R-:W-:Y:S01]  /*2ac0*/  IMAD R208, R208, 0x2, R209 ;  /* 0x00000002d0d07824 */ /* 0x000fe200078e02d1 */
[-C--:B--2---:R-:W-:Y:S01]  /*2ad0*/  LEA R14, P6, R217, R37.reuse, 0x2 ;  /* 0x00000025d90e7211 */ /* 0x084fe200078c10ff */
[----:B------:R-:W-:Y:S01]  /*2ae0*/  IMAD.U32 R137, RZ, RZ, UR8 ;  /* 0x00000008ff897e24 */ /* 0x000fe2000f8e00ff */
[----:B------:R-:W-:Y:S01]  /*2af0*/  LEA R18, P2, R215, R37, 0x2 ;  /* 0x00000025d7127211 */ /* 0x000fe200078410ff */
[----:B------:R-:W-:Y:S01]  /*2b00*/  IMAD.U32 R30, RZ, RZ, UR20 ;  /* 0x00000014ff1e7e24 */ /* 0x000fe2000f8e00ff */
[----:B------:R-:W-:Y:S01]  /*2b10*/  LEA.HI.X.SX32 R15, R217, R39, 0x2, P6 ;  /* 0x00000027d90f7211 */ /* 0x000fe200030f16ff */
[----:B------:R-:W-:Y:S01]  /*2b20*/  IMAD R27, R27, 0x2, R208 ;  /* 0x000000021b1b7824 */ /* 0x000fe200078e02d0 */
[C---:B---3--:R-:W-:Y:S01]  /*2b30*/  LEA R16, P6, R216.reuse, R37, 0x2 ;  /* 0x00000025d8107211 */ /* 0x048fe200078c10ff */
[----:B------:R-:W-:Y:S01]  /*2b40*/  IMAD.U32 R141, RZ, RZ, UR8 ;  /* 0x00000008ff8d7e24 */ /* 0x000fe2000f8e00ff */
[-C--:B------:R-:W-:Y:S01]  /*2b50*/  LEA.HI.X.SX32 R19, R215, R39.reuse, 0x2, P2 ;  /* 0x00000027d7137211 */ /* 0x080fe200010f16ff */
[----:B------:R2:W-:Y:S01]  /*2b60*/  LDGSTS.E [R219+0x18010], desc[UR34][R14.64], P4 ;  /* 0x180100000edb7fae */ /* 0x0005e2000a1a1022 */
[----:B------:R-:W-:Y:S01]  /*2b70*/  LEA.HI.X.SX32 R17, R216, R39, 0x2, P6 ;  /* 0x00000027d8117211 */ /* 0x000fe200030f16ff */
[----:B------:R-:W-:Y:S01]  /*2b80*/  IMAD.WIDE R144, R145, 0x4, R14 ;  /* 0x0000000491907825 */ /* 0x000fe200078e020e */
[----:B------:R-:W-:Y:S01]  /*2b90*/  ISETP.NE.U32.AND P6, PT, R13, RZ, PT ;  /* 0x000000ff0d00720c */ /* 0x000fe20003fc5070 */
[----:B-1----:R-:W1:Y:S01]  /*2ba0*/  LDCU UR4, c[0x0][0x3b0] ;  /* 0x00007600ff0477ac */ /* 0x002e620008000800 */
[----:B------:R-:W-:Y:S01]  /*2bb0*/  SEL R13, R40, RZ, !P3 ;  /* 0x000000ff280d7207 */ /* 0x000fe20005800000 */
[----:B------:R3:W-:Y:S01]  /*2bc0*/  LDGSTS.E [R219+0x18018], desc[UR34][R16.64], P5 ;  /* 0x1801800010db7fae */ /* 0x0007e2000a9a1022 */
[----:B------:R-:W-:Y:S01]  /*2bd0*/  ISETP.NE.U32.AND P2, PT, R20, RZ, PT ;  /* 0x000000ff1400720c */ /* 0x000fe20003f45070 */
[----:B------:R-:W-:Y:S01]  /*2be0*/  IMAD.WIDE R142, R143, 0x4, R16 ;  /* 0x000000048f8e7825 */ /* 0x000fe200078e0210 */
[----:B------:R-:W-:-:S02]  /*2bf0*/  ISETP.NE.U32.AND P3, PT, R13, RZ, PT ;  /* 0x000000ff0d00720c */ /* 0x000fc40003f65070 */
[C---:B------:R-:W-:Y:S01]  /*2c00*/  LOP3.LUT R13, R0.reuse, 0xe, RZ, 0xfc, !PT ;  /* 0x0000000e000d7812 */ /* 0x040fe200078efcff */
[----:B------:R-:W-:Y:S01]  /*2c10*/  IMAD.U32 R135, RZ, RZ, UR8 ;  /* 0x00000008ff877e24 */ /* 0x000fe2000f8e00ff */
[----:B--2---:R-:W-:Y:S01]  /*2c20*/  LOP3.LUT R14, R0, 0x10, RZ, 0xfc, !PT ;  /* 0x00000010000e7812 */ /* 0x004fe200078efcff */
[----:B------:R-:W-:Y:S01]  /*2c30*/  IMAD.U32 R31, RZ, RZ, UR20 ;  /* 0x00000014ff1f7e24 */ /* 0x000fe2000f8e00ff */
[----:B------:R-:W-:Y:S01]  /*2c40*/  ISETP.GE.AND P5, PT, R13, R225, PT ;  /* 0x000000e10d00720c */ /* 0x000fe20003fa6270 */
[----:B------:R-:W-:Y:S01]  /*2c50*/  LDGSTS.E [R219+0x18020], desc[UR34][R18.64], P6 ;  /* 0x1802000012db7fae */ /* 0x000fe2000b1a1022 */
[----:B------:R-:W-:Y:S01]  /*2c60*/  LEA R20, P6, R214, R37, 0x2 ;  /* 0x00000025d6147211 */ /* 0x000fe200078c10ff */
[----:B------:R-:W-:Y:S01]  /*2c70*/  IMAD R30, R30, 0x2, R27 ;  /* 0x000000021e1e7824 */ /* 0x000fe200078e021b */
[----:B---3--:R-:W-:Y:S01]  /*2c80*/  SEL R16, R40, RZ, !P5 ;  /* 0x000000ff28107207 */ /* 0x008fe20006800000 */
[----:B------:R-:W-:Y:S01]  /*2c90*/  IMAD.WIDE R140, R141, 0x4, R18 ;  /* 0x000000048d8c7825 */ /* 0x000fe200078e0212 */
[----:B------:R-:W-:-:S02]  /*2ca0*/  LEA.HI.X.SX32 R21, R214, R39, 0x2, P6 ;  /* 0x00000027d6157211 */ /* 0x000fc400030f16ff */
[C---:B------:R-:W-:Y:S01]  /*2cb0*/  LEA R22, P6, R213.reuse, R37, 0x2 ;  /* 0x00000025d5167211 */ /* 0x040fe200078c10ff */
[----:B------:R-:W-:Y:S01]  /*2cc0*/  IMAD.U32 R139, RZ, RZ, UR8 ;  /* 0x00000008ff8b7e24 */ /* 0x000fe2000f8e00ff */
[----:B------:R-:W-:Y:S01]  /*2cd0*/  LOP3.LUT R15, R0, 0x12, RZ, 0xfc, !PT ;  /* 0x00000012000f7812 */ /* 0x000fe200078efcff */
[----:B------:R-:W-:Y:S01]  /*2ce0*/  LDGSTS.E [R219+0x18028], desc[UR34][R20.64], P2 ;  /* 0x1802800014db7fae */ /* 0x000fe200091a1022 */
[----:B------:R-:W-:Y:S01]  /*2cf0*/  ISETP.GE.AND P4, PT, R14, R225, PT ;  /* 0x000000e10e00720c */ /* 0x000fe20003f86270 */
[----:B------:R-:W-:Y:S01]  /*2d00*/  IMAD.U32 R32, RZ, RZ, UR20 ;  /* 0x00000014ff207e24 */ /* 0x000fe2000f8e00ff */
[----:B------:R-:W-:Y:S01]  /*2d10*/  LEA.HI.X.SX32 R23, R213, R39, 0x2, P6 ;  /* 0x00000027d5177211 */ /* 0x000fe200030f16ff */
[----:B------:R-:W-:Y:S01]  /*2d20*/  IMAD R31, R31, 0x2, R30 ;  /* 0x000000021f1f7824 */ /* 0x000fe200078e021e */
[----:B------:R-:W-:Y:S01]  /*2d30*/  ISETP.NE.U32.AND P6, PT, R16, RZ, PT ;  /* 0x000000ff1000720c */ /* 0x000fe20003fc5070 */
[----:B------:R-:W-:Y:S01]  /*2d40*/  IMAD.WIDE R138, R139, 0x4, R20 ;  /* 0x000000048b8a7825 */ /* 0x000fe200078e0214 */
[----:B------:R-:W-:Y:S01]  /*2d50*/  ISETP.GE.AND P5, PT, R15, R225, PT ;  /* 0x000000e10f00720c */ /* 0x000fe20003fa6270 */
[----:B------:R2:W-:Y:S01]  /*2d60*/  LDGSTS.E [R219+0x18030], desc[UR34][R22.64], P3 ;  /* 0x1803000016db7fae */ /* 0x0005e200099a1022 */
[----:B------:R-:W-:Y:S01]  /*2d70*/  SEL R17, R40, RZ, !P4 ;  /* 0x000000ff28117207 */ /* 0x000fe20006000000 */
[----:B------:R-:W-:Y:S01]  /*2d80*/  IMAD.WIDE R136, R137, 0x4, R22 ;  /* 0x0000000489887825 */ /* 0x000fe200078e0216 */
[----:B------:R-:W-:-:S02]  /*2d90*/  LEA R24, P4, R212, R37, 0x2 ;  /* 0x00000025d4187211 */ /* 0x000fc400078810ff */
[----:B------:R-:W-:Y:S01]  /*2da0*/  SEL R16, R40, RZ, !P5 ;  /* 0x000000ff28107207 */ /* 0x000fe20006800000 */
[----:B------:R-:W-:Y:S01]  /*2db0*/  IMAD.U32 R33, RZ, RZ, UR20 ;  /* 0x00000014ff217e24 */ /* 0x000fe2000f8e00ff */
[----:B------:R-:W-:Y:S01]  /*2dc0*/  LEA.HI.X.SX32 R25, R212, R39, 0x2, P4 ;  /* 0x00000027d4197211 */ /* 0x000fe200020f16ff */
[----:B------:R-:W-:Y:S01]  /*2dd0*/  IMAD R32, R32, 0x2, R31 ;  /* 0x0000000220207824 */ /* 0x000fe200078e021f */
[----:B------:R-:W-:Y:S01]  /*2de0*/  ISETP.NE.U32.AND P5, PT, R16, RZ, PT ;  /* 0x000000ff1000720c */ /* 0x000fe20003fa5070 */
[----:B------:R-:W-:Y:S01]  /*2df0*/  IMAD.U32 R34, RZ, RZ, UR20 ;  /* 0x00000014ff227e24 */ /* 0x000fe2000f8e00ff */
[----:B------:R-:W-:Y:S01]  /*2e00*/  LOP3.LUT R16, R0, 0x14, RZ, 0xfc, !PT ;  /* 0x0000001400107812 */ /* 0x000fe200078efcff */
[----:B------:R3:W-:Y:S01]  /*2e10*/  LDGSTS.E [R219+0x18038], desc[UR34][R24.64], P6 ;  /* 0x1803800018db7fae */ /* 0x0007e2000b1a1022 */
[----:B--2---:R-:W-:Y:S01]  /*2e20*/  LEA R22, P6, R210, R37, 0x2 ;  /* 0x00000025d2167211 */ /* 0x004fe200078c10ff */
[----:B------:R-:W-:Y:S01]  /*2e30*/  IMAD.WIDE R134, R135, 0x4, R24 ;  /* 0x0000000487867825 */ /* 0x000fe200078e0218 */
[----:B------:R-:W-:-:S02]  /*2e40*/  ISETP.GE.AND P3, PT, R16, R225, PT ;  /* 0x000000e11000720c */ /* 0x000fc40003f66270 */
[----:B------:R-:W-:Y:S01]  /*2e50*/  LOP3.LUT R18, R0, 0x18, RZ, 0xfc, !PT ;  /* 0x0000001800127812 */ /* 0x000fe200078efcff */
[----:B------:R-:W-:Y:S01]  /*2e60*/  IMAD R33, R33, 0x2, R32 ;  /* 0x0000000221217824 */ /* 0x000fe200078e0220 */
[----:B------:R-:W-:Y:S01]  /*2e70*/  LEA.HI.X.SX32 R23, R210, R39, 0x2, P6 ;  /* 0x00000027d2177211 */ /* 0x000fe200030f16ff */
[----:B------:R-:W-:Y:S01]  /*2e80*/  IMAD.U32 R133, RZ, RZ, UR8 ;  /* 0x00000008ff857e24 */ /* 0x000fe2000f8e00ff */
[----:B------:R-:W-:Y:S01]  /*2e90*/  ISETP.NE.U32.AND P4, PT, R17, RZ, PT ;  /* 0x000000ff1100720c */ /* 0x000fe20003f85070 */
[----:B------:R-:W-:Y:S01]  /*2ea0*/  IMAD.U32 R131, RZ, RZ, UR8 ;  /* 0x00000008ff837e24 */ /* 0x000fe2000f8e00ff */
[----:B------:R-:W-:Y:S01]  /*2eb0*/  SEL R19, R40, RZ, !P3 ;  /* 0x000000ff28137207 */ /* 0x000fe20005800000 */
[----:B------:R-:W-:Y:S01]  /*2ec0*/  IMAD R34, R34, 0x2, R33 ;  /* 0x0000000222227824 */ /* 0x000fe200078e0221 */
[----:B---3--:R-:W-:Y:S01]  /*2ed0*/  LEA R24, P6, R209, R37, 0x2 ;  /* 0x00000025d1187211 */ /* 0x008fe200078c10ff */
[----:B------:R-:W-:Y:S01]  /*2ee0*/  IMAD.WIDE R130, R131, 0x4, R22 ;  /* 0x0000000483827825 */ /* 0x000fe200078e0216 */
[----:B------:R-:W-:-:S02]  /*2ef0*/  ISETP.GE.AND P3, PT, R18, R225, PT ;  /* 0x000000e11200720c */ /* 0x000fc40003f66270 */
[----:B------:R-:W-:Y:S01]  /*2f00*/  LEA R20, P2, R211, R37, 0x2 ;  /* 0x00000025d3147211 */ /* 0x000fe200078410ff */
[----:B------:R-:W-:Y:S01]  /*2f10*/  IMAD.U32 R129, RZ, RZ, UR8 ;  /* 0x00000008ff817e24 */ /* 0x000fe2000f8e00ff */
[-C--:B------:R-:W-:Y:S01]  /*2f20*/  LEA.HI.X.SX32 R25, R209, R39.reuse, 0x2, P6 ;  /* 0x00000027d1197211 */ /* 0x080fe200030f16ff */
[----:B------:R-:W-:Y:S01]  /*2f30*/  IMAD.U32 R29, RZ, RZ, UR20 ;  /* 0x00000014ff1d7e24 */ /* 0x000fe2000f8e00ff */
[----:B------:R-:W-:Y:S01]  /*2f40*/  ISETP.NE.U32.AND P6, PT, R19, RZ, PT ;  /* 0x000000ff1300720c */ /* 0x000fe20003fc5070 */
[----:B------:R-:W-:Y:S01]  /*2f50*/  IMAD.U32 R36, RZ, RZ, UR20 ;  /* 0x00000014ff247e24 */ /* 0x000fe2000f8e00ff */
[----:B------:R-:W-:Y:S01]  /*2f60*/  SEL R19, R40, RZ, !P3 ;  /* 0x000000ff28137207 */ /* 0x000fe20005800000 */
[----:B------:R-:W-:Y:S01]  /*2f70*/  IMAD.WIDE R128, R129, 0x4, R24 ;  /* 0x0000000481807825 */ /* 0x000fe200078e0218 */
[----:B------:R-:W-:Y:S02]  /*2f80*/  LEA.HI.X.SX32 R21, R211, R39, 0x2, P2 ;  /* 0x00000027d3157211 */ /* 0x000fe400010f16ff */
[----:B------:R-:W-:Y:S01]  /*2f90*/  ISETP.NE.U32.AND P3, PT, R19, RZ, PT ;  /* 0x000000ff1300720c */ /* 0x000fe20003f65070 */
[----:B------:R-:W-:Y:S01]  /*2fa0*/  IMAD.U32 R19, RZ, RZ, UR20 ;  /* 0x00000014ff137e24 */ /* 0x000fe2000f8e00ff */
[----:B------:R-:W-:Y:S01]  /*2fb0*/  LOP3.LUT R17, R0, 0x16, RZ, 0xfc, !PT ;  /* 0x0000001600117812 */ /* 0x000fe200078efcff */
[----:B------:R2:W-:Y:S01]  /*2fc0*/  LDGSTS.E [R219+0x18040], desc[UR34][R20.64], P4 ;  /* 0x1804000014db7fae */ /* 0x0005e2000a1a1022 */
[----:B------:R-:W-:Y:S01]  /*2fd0*/  IMAD.WIDE R132, R133, 0x4, R20 ;  /* 0x0000000485847825 */ /* 0x000fe200078e0214 */
[----:B------:R-:W-:-:S02]  /*2fe0*/  LEA R28, P4, R27, R37, 0x2 ;  /* 0x000000251b1c7211 */ /* 0x000fc400078810ff */
[----:B------:R3:W-:Y:S01]  /*2ff0*/  LDGSTS.E [R219+0x18048], desc[UR34][R22.64], P5 ;  /* 0x1804800016db7fae */ /* 0x0007e2000a9a1022 */
[----:B------:R-:W-:Y:S01]  /*3000*/  ISETP.GE.AND P2, PT, R17, R225, PT ;  /* 0x000000e11100720c */ /* 0x000fe20003f46270 */
[----:B------:R-:W-:Y:S02]  /*3010*/  IMAD.U32 R41, RZ, RZ, UR20 ;  /* 0x00000014ff297e24 */ /* 0x000fe4000f8e00ff */
[----:B------:R4:W-:Y:S01]  /*3020*/  LDGSTS.E [R219+0x18050], desc[UR34][R24.64], P6 ;  /* 0x1805000018db7fae */ /* 0x0009e2000b1a1022 */
[----:B------:R-:W-:Y:S01]  /*3030*/  SEL R26, R40, RZ, !P2 ;  /* 0x000000ff281a7207 */ /* 0x000fe20005000000 */
[----:B------:R-:W-:Y:S02]  /*3040*/  IMAD.U32 R43, RZ, RZ, UR20 ;  /* 0x00000014ff2b7e24 */ /* 0x000fe4000f8e00ff */
[----:B--2---:R-:W-:Y:S01]  /*3050*/  IMAD.U32 R21, RZ, RZ, UR20 ;  /* 0x00000014ff157e24 */ /* 0x004fe2000f8e00ff */
[----:B------:R-:W-:Y:S01]  /*3060*/  ISETP.NE.U32.AND P2, PT, R26, RZ, PT ;  /* 0x000000ff1a00720c */ /* 0x000fe20003f45070 */
[----:B------:R-:W-:-:S02]  /*3070*/  IMAD.U32 R20, RZ, RZ, UR20 ;  /* 0x00000014ff147e24 */ /* 0x000fc4000f8e00ff */
[----:B---3--:R-:W-:Y:S01]  /*3080*/  IMAD R22, R19, 0x2, R34 ;  /* 0x0000000213167824 */ /* 0x008fe200078e0222 */
[C---:B------:R-:W-:Y:S01]  /*3090*/  LOP3.LUT R19, R0.reuse, 0x1a, RZ, 0xfc, !PT ;  /* 0x0000001a00137812 */ /* 0x040fe200078efcff */
[----:B------:R-:W-:Y:S02]  /*30a0*/  IMAD.U32 R26, RZ, RZ, UR20 ;  /* 0x00000014ff1a7e24 */ /* 0x000fe4000f8e00ff */
[----:B------:R-:W-:Y:S01]  /*30b0*/  IMAD R23, R21, 0x2, R22 ;  /* 0x0000000215177824 */ /* 0x000fe200078e0216 */
[----:B------:R-:W-:Y:S01]  /*30c0*/  LOP3.LUT R21, R0, 0x1e, RZ, 0xfc, !PT ;  /* 0x0000001e00157812 */ /* 0x000fe200078efcff */
[----:B------:R-:W-:Y:S02]  /*30d0*/  IMAD.U32 R38, RZ, RZ, UR20 ;  /* 0x00000014ff267e24 */ /* 0x000fe4000f8e00ff */
[----:B----4-:R-:W-:Y:S01]  /*30e0*/  IMAD R24, R20, 0x2, R23 ;  /* 0x0000000214187824 */ /* 0x010fe200078e0217 */
[----:B------:R-:W-:Y:S01]  /*30f0*/  LOP3.LUT R20, R0, 0x1c, RZ, 0xfc, !PT ;  /* 0x0000001c00147812 */ /* 0x000fe200078efcff */
[----:B------:R-:W-:-:S02]  /*3100*/  IMAD.U32 R45, RZ, RZ, UR20 ;  /* 0x00000014ff2d7e24 */ /* 0x000fc4000f8e00ff */
[----:B------:R-:W-:Y:S01]  /*3110*/  IMAD R25, R29, 0x2, R24 ;  /* 0x000000021d197824 */ /* 0x000fe200078e0218 */
[----:B------:R-:W-:Y:S01]  /*3120*/  LEA.HI.X.SX32 R29, R27, R39, 0x2, P4 ;  /* 0x000000271b1d7211 */ /* 0x000fe200020f16ff */
[----:B------:R-:W-:Y:S01]  /*3130*/  IMAD.U32 R42, RZ, RZ, UR20 ;  /* 0x00000014ff2a7e24 */ /* 0x000fe2000f8e00ff */
[CC--:B------:R-:W-:Y:S01]  /*3140*/  LEA R150, P4, R31.reuse, R37.reuse, 0x2 ;  /* 0x000000251f967211 */ /* 0x0c0fe200078810ff */
[----:B------:R-:W-:Y:S01]  /*3150*/  IMAD R35, R26, 0x2, R25 ;  /* 0x000000021a237824 */ /* 0x000fe200078e0219 */
[----:B------:R-:W-:Y:S01]  /*3160*/  LEA R26, P5, R30, R37, 0x2 ;  /* 0x000000251e1a7211 */ /* 0x000fe200078a10ff */
[----:B------:R-:W-:Y:S01]  /*3170*/  IMAD.U32 R47, RZ, RZ, UR20 ;  /* 0x00000014ff2f7e24 */ /* 0x000fe2000f8e00ff */
[-C--:B------:R-:W-:Y:S01]  /*3180*/  LEA.HI.X.SX32 R151, R31, R39.reuse, 0x2, P4 ;  /* 0x000000271f977211 */ /* 0x080fe200020f16ff */
[----:B------:R-:W-:Y:S01]  /*3190*/  IMAD R36, R36, 0x2, R35 ;  /* 0x0000000224247824 */ /* 0x000fe200078e0223 */
[----:B------:R-:W-:Y:S01]  /*31a0*/  LEA.HI.X.SX32 R27, R30, R39, 0x2, P5 ;  /* 0x000000271e1b7211 */ /* 0x000fe200028f16ff */
[----:B------:R-:W-:Y:S01]  /*31b0*/  IMAD.U32 R44, RZ, RZ, UR20 ;  /* 0x00000014ff2c7e24 */ /* 0x000fe2000f8e00ff */
[CC--:B------:R-:W-:Y:S01]  /*31c0*/  LEA R152, P5, R32.reuse, R37.reuse, 0x2 ;  /* 0x0000002520987211 */ /* 0x0c0fe200078a10ff */
[----:B------:R-:W-:Y:S01]  /*31d0*/  IMAD R30, R41, 0x2, R36 ;  /* 0x00000002291e7824 */ /* 0x000fe200078e0224 */
[----:B------:R-:W-:Y:S01]  /*31e0*/  LEA R154, P4, R33, R37, 0x2 ;  /* 0x00000025219a7211 */ /* 0x000fe200078810ff */
[----:B------:R-:W-:Y:S01]  /*31f0*/  IMAD.U32 R61, RZ, RZ, UR20 ;  /* 0x00000014ff3d7e24 */ /* 0x000fe2000f8e00ff */
[----:B------:R-:W-:Y:S01]  /*3200*/  LEA.HI.X.SX32 R153, R32, R39, 0x2, P5 ;  /* 0x0000002720997211 */ /* 0x000fe200028f16ff */
[----:B------:R-:W-:Y:S01]  /*3210*/  IMAD R31, R43, 0x2, R30 ;  /* 0x000000022b1f7824 */ /* 0x000fe200078e021e */
[----:B------:R-:W-:Y:S01]  /*3220*/  LEA R156, P5, R34, R37, 0x2 ;  /* 0x00000025229c7211 */ /* 0x000fe200078a10ff */
[----:B-1----:R-:W-:Y:S01]  /*3230*/  IMAD R207, R207, UR4, RZ ;  /* 0x00000004cfcf7c24 */ /* 0x002fe2000f8e02ff */
[----:B------:R-:W-:Y:S01]  /*3240*/  LEA.HI.X.SX32 R155, R33, R39, 0x2, P4 ;  /* 0x00000027219b7211 */ /* 0x000fe200020f16ff */
[----:B------:R-:W-:Y:S01]  /*3250*/  IMAD.U32 R123, RZ, RZ, UR8 ;  /* 0x00000008ff7b7e24 */ /* 0x000fe2000f8e00ff */
[----:B------:R-:W-:Y:S01]  /*3260*/  LEA R158, P4, R22, R37, 0x2 ;  /* 0x00000025169e7211 */ /* 0x000fe200078810ff */
[----:B------:R-:W-:Y:S01]  /*3270*/  IMAD.U32 R125, RZ, RZ, UR8 ;  /* 0x00000008ff7d7e24 */ /* 0x000fe2000f8e00ff */
[----:B------:R-:W-:Y:S01]  /*3280*/  LEA.HI.X.SX32 R157, R34, R39, 0x2, P5 ;  /* 0x00000027229d7211 */ /* 0x000fe200028f16ff */
[----:B------:R-:W-:Y:S01]  /*3290*/  IMAD.WIDE R122, R123, 0x4, R26 ;  /* 0x000000047b7a7825 */ /* 0x000fe200078e021a */
[----:B------:R-:W-:-:S02]  /*32a0*/  LEA R160, P5, R23, R37, 0x2 ;  /* 0x0000002517a07211 */ /* 0x000fc400078a10ff */
[----:B------:R-:W-:Y:S01]  /*32b0*/  LEA.HI.X.SX32 R159, R22, R39, 0x2, P4 ;  /* 0x00000027169f7211 */ /* 0x000fe200020f16ff */
[----:B------:R-:W-:Y:S01]  /*32c0*/  IMAD R22, R38, 0x2, R31 ;  /* 0x0000000226167824 */ /* 0x000fe200078e021f */
[----:B------:R-:W-:Y:S01]  /*32d0*/  LEA R162, P4, R24, R37, 0x2 ;  /* 0x0000002518a27211 */ /* 0x000fe200078810ff */
[----:B------:R-:W-:Y:S01]  /*32e0*/  IMAD R206, R206, UR4, RZ ;  /* 0x00000004cece7c24 */ /* 0x000fe2000f8e02ff */
[----:B------:R-:W-:Y:S01]  /*32f0*/  LEA.HI.X.SX32 R161, R23, R39, 0x2, P5 ;  /* 0x0000002717a17211 */ /* 0x000fe200028f16ff */
[----:B------:R-:W-:Y:S01]  /*3300*/  IMAD R23, R45, 0x2, R22 ;  /* 0x000000022d177824 */ /* 0x000fe200078e0216 */
[----:B------:R-:W-:Y:S01]  /*3310*/  LEA R164, P5, R25, R37, 0x2 ;  /* 0x0000002519a47211 */ /* 0x000fe200078a10ff */
[----:B------:R-:W-:Y:S01]  /*3320*/  IMAD.WIDE R124, R125, 0x4, R28 ;  /* 0x000000047d7c7825 */ /* 0x000fe200078e021c */
[----:B------:R-:W-:Y:S02]  /*3330*/  LEA.HI.X.SX32 R163, R24, R39, 0x2, P4 ;  /* 0x0000002718a37211 */ /* 0x000fe400020f16ff */
[----:B------:R-:W-:Y:S01]  /*3340*/  LEA R166, P4, R35, R37, 0x2 ;  /* 0x0000002523a67211 */ /* 0x000fe200078810ff */
[----:B------:R-:W-:Y:S01]  /*3350*/  IMAD R24, R42, 0x2, R23 ;  /* 0x000000022a187824 */ /* 0x000fe200078e0217 */
[----:B------:R-:W-:Y:S01]  /*3360*/  LEA.HI.X.SX32 R165, R25, R39, 0x2, P5 ;  /* 0x0000002719a57211 */ /* 0x000fe200028f16ff */
[----:B------:R-:W-:Y:S01]  /*3370*/  IMAD.U32 R127, RZ, RZ, UR8 ;  /* 0x00000008ff7f7e24 */ /* 0x000fe2000f8e00ff */
[----:B------:R-:W-:Y:S01]  /*3380*/  LEA R168, P5, R36, R37, 0x2 ;  /* 0x0000002524a87211 */ /* 0x000fe200078a10ff */
[----:B------:R-:W-:Y:S01]  /*3390*/  IMAD R25, R47, 0x2, R24 ;  /* 0x000000022f197824 */ /* 0x000fe200078e0218 */
[----:B------:R-:W-:Y:S01]  /*33a0*/  LEA.HI.X.SX32 R167, R35, R39, 0x2, P4 ;  /* 0x0000002723a77211 */ /* 0x000fe200020f16ff */
[----:B------:R-:W-:Y:S01]  /*33b0*/  VIADD R227, R225, 0xffffffc0 ;  /* 0xffffffc0e1e37836 */ /* 0x000fe20000000000 */
[----:B------:R-:W-:Y:S01]  /*33c0*/  LEA R170, P4, R30, R37, 0x2 ;  /* 0x000000251eaa7211 */ /* 0x000fe200078810ff */
[----:B------:R-:W-:Y:S01]  /*33d0*/  IMAD R204, R204, UR4, RZ ;  /* 0x00000004cccc7c24 */ /* 0x000fe2000f8e02ff */
[----:B------:R-:W-:Y:S01]  /*33e0*/  LEA.HI.X.SX32 R169, R36, R39, 0x2, P5 ;  /* 0x0000002724a97211 */ /* 0x000fe200028f16ff */
[----:B------:R-:W-:Y:S01]  /*33f0*/  IMAD R203, R203, UR4, RZ ;  /* 0x00000004cbcb7c24 */ /* 0x000fe2000f8e02ff */
[----:B------:R-:W-:Y:S01]  /*3400*/  LEA R172, P5, R31, R37, 0x2 ;  /* 0x000000251fac7211 */ /* 0x000fe200078a10ff */
[----:B------:R-:W-:Y:S01]  /*3410*/  VIADD R205, R9, UR11 ;  /* 0x0000000b09cd7c36 */ /* 0x000fe20008000000 */
[----:B------:R-:W-:Y:S01]  /*3420*/  LEA.HI.X.SX32 R171, R30, R39, 0x2, P4 ;  /* 0x000000271eab7211 */ /* 0x000fe200020f16ff */
[----:B------:R-:W-:Y:S01]  /*3430*/  IMAD.U32 R121, RZ, RZ, UR9 ;  /* 0x00000009ff797e24 */ /* 0x000fe2000f8e00ff */
[----:B------:R-:W-:Y:S01]  /*3440*/  LEA R174, P4, R22, R37, 0x2 ;  /* 0x0000002516ae7211 */ /* 0x000fe200078810ff */
[----:B------:R-:W-:Y:S01]  /*3450*/  IMAD R202, R202, UR4, RZ ;  /* 0x00000004caca7c24 */ /* 0x000fe2000f8e02ff */
[----:B------:R-:W-:Y:S01]  /*3460*/  LEA.HI.X.SX32 R173, R31, R39, 0x2, P5 ;  /* 0x000000271fad7211 */ /* 0x000fe200028f16ff */
[----:B------:R-:W-:Y:S01]  /*3470*/  IMAD.U32 R119, RZ, RZ, UR9 ;  /* 0x00000009ff777e24 */ /* 0x000fe2000f8e00ff */
[----:B------:R-:W-:Y:S01]  /*3480*/  LEA R176, P5, R23, R37, 0x2 ;  /* 0x0000002517b07211 */ /* 0x000fe200078a10ff */
[----:B------:R-:W-:Y:S01]  /*3490*/  IMAD R201, R201, UR4, RZ ;  /* 0x00000004c9c97c24 */ /* 0x000fe2000f8e02ff */
[----:B------:R-:W-:Y:S01]  /*34a0*/  LEA.HI.X.SX32 R175, R22, R39, 0x2, P4 ;  /* 0x0000002716af7211 */ /* 0x000fe200020f16ff */
[----:B------:R-:W-:Y:S01]  /*34b0*/  IMAD R22, R44, 0x2, R25 ;  /* 0x000000022c167824 */ /* 0x000fe200078e0219 */
[----:B------:R-:W-:Y:S01]  /*34c0*/  LEA R178, P4, R24, R37, 0x2 ;  /* 0x0000002518b27211 */ /* 0x000fe200078810ff */
[----:B------:R-:W-:Y:S01]  /*34d0*/  IMAD.U32 R117, RZ, RZ, UR9 ;  /* 0x00000009ff757e24 */ /* 0x000fe2000f8e00ff */
[----:B------:R-:W-:Y:S01]  /*34e0*/  LEA.HI.X.SX32 R177, R23, R39, 0x2, P5 ;  /* 0x0000002717b17211 */ /* 0x000fe200028f16ff */
[----:B------:R-:W-:Y:S01]  /*34f0*/  IMAD R23, R61, 0x2, R22 ;  /* 0x000000023d177824 */ /* 0x000fe200078e0216 */
[----:B------:R-:W-:Y:S01]  /*3500*/  LEA R180, P5, R25, R37, 0x2 ;  /* 0x0000002519b47211 */ /* 0x000fe200078a10ff */
[----:B------:R-:W-:Y:S01]  /*3510*/  IMAD R200, R200, UR4, RZ ;  /* 0x00000004c8c87c24 */ /* 0x000fe2000f8e02ff */
[----:B------:R-:W-:Y:S01]  /*3520*/  LEA.HI.X.SX32 R179, R24, R39, 0x2, P4 ;  /* 0x0000002718b37211 */ /* 0x000fe200020f16ff */
[----:B------:R-:W-:Y:S01]  /*3530*/  IMAD.U32 R115, RZ, RZ, UR9 ;  /* 0x00000009ff737e24 */ /* 0x000fe2000f8e00ff */
[----:B------:R-:W-:Y:S01]  /*3540*/  LEA R182, P6, R22, R37, 0x2 ;  /* 0x0000002516b67211 */ /* 0x000fe200078c10ff */
[----:B------:R-:W-:Y:S01]  /*3550*/  IMAD R199, R199, UR4, RZ ;  /* 0x00000004c7c77c24 */ /* 0x000fe2000f8e02ff */
[----:B------:R-:W-:Y:S01]  /*3560*/  ISETP.GE.AND P4, PT, R19, R225, PT ;  /* 0x000000e11300720c */ /* 0x000fe20003f86270 */
[----:B------:R-:W-:Y:S01]  /*3570*/  IMAD.U32 R113, RZ, RZ, UR9 ;  /* 0x00000009ff717e24 */ /* 0x000fe2000f8e00ff */
[-C--:B------:R-:W-:Y:S01]  /*3580*/  LEA.HI.X.SX32 R181, R25, R39.reuse, 0x2, P5 ;  /* 0x0000002719b57211 */ /* 0x080fe200028f16ff */
[----:B------:R-:W-:Y:S01]  /*3590*/  IMAD R198, R198, UR4, RZ ;  /* 0x00000004c6c67c24 */ /* 0x000fe2000f8e02ff */
[----:B------:R-:W-:Y:S01]  /*35a0*/  LEA.HI.X.SX32 R183, R22, R39, 0x2, P6 ;  /* 0x0000002716b77211 */ /* 0x000fe200030f16ff */
[----:B------:R-:W-:Y:S01]  /*35b0*/  IMAD.U32 R111, RZ, RZ, UR9 ;  /* 0x00000009ff6f7e24 */ /* 0x000fe2000f8e00ff */
[----:B------:R-:W-:Y:S01]  /*35c0*/  ISETP.GE.AND P5, PT, R20, R225, PT ;  /* 0x000000e11400720c */ /* 0x000fe20003fa6270 */
[----:B------:R-:W-:Y:S01]  /*35d0*/  IMAD R197, R197, UR4, RZ ;  /* 0x00000004c5c57c24 */ /* 0x000fe2000f8e02ff */
[----:B------:R-:W-:Y:S01]  /*35e0*/  SEL R22, R40, RZ, !P4 ;  /* 0x000000ff28167207 */ /* 0x000fe20006000000 */
[----:B------:R-:W-:Y:S01]  /*35f0*/  IMAD.U32 R109, RZ, RZ, UR9 ;  /* 0x00000009ff6d7e24 */ /* 0x000fe2000f8e00ff */
[----:B------:R-:W-:Y:S01]  /*3600*/  LEA R184, P6, R23, R37, 0x2 ;  /* 0x0000002517b87211 */ /* 0x000fe200078c10ff */
[----:B------:R-:W-:Y:S01]  /*3610*/  IMAD R196, R196, UR4, RZ ;  /* 0x00000004c4c47c24 */ /* 0x000fe2000f8e02ff */
[----:B------:R-:W-:Y:S01]  /*3620*/  SEL R24, R40, RZ, !P5 ;  /* 0x000000ff28187207 */ /* 0x000fe20006800000 */
[----:B------:R-:W-:Y:S01]  /*3630*/  IMAD.U32 R107, RZ, RZ, UR9 ;  /* 0x00000009ff6b7e24 */ /* 0x000fe2000f8e00ff */
[----:B------:R-:W-:Y:S01]  /*3640*/  ISETP.NE.U32.AND P5, PT, R22, RZ, PT ;  /* 0x000000ff1600720c */ /* 0x000fe20003fa5070 */
[----:B------:R-:W-:Y:S01]  /*3650*/  IMAD R69, R69, UR4, RZ ;  /* 0x0000000445457c24 */ /* 0x000fe2000f8e02ff */
[----:B------:R-:W-:Y:S01]  /*3660*/  ISETP.GE.AND P4, PT, R21, R225, PT ;  /* 0x000000e11500720c */ /* 0x000fe20003f86270 */
[----:B------:R-:W-:Y:S01]  /*3670*/  IMAD.U32 R105, RZ, RZ, UR9 ;  /* 0x00000009ff697e24 */ /* 0x000fe2000f8e00ff */
[----:B------:R-:W-:Y:S01]  /*3680*/  LEA.HI.X.SX32 R185, R23, R39, 0x2, P6 ;  /* 0x0000002717b97211 */ /* 0x000fe200030f16ff */
[----:B------:R-:W-:Y:S01]  /*3690*/  IMAD R59, R59, UR4, RZ ;  /* 0x000000043b3b7c24 */ /* 0x000fe2000f8e02ff */
[----:B------:R-:W-:Y:S01]  /*36a0*/  LEA R30, P6, R208, R37, 0x2 ;  /* 0x00000025d01e7211 */ /* 0x000fe200078c10ff */
[----:B------:R-:W-:Y:S01]  /*36b0*/  IMAD.U32 R103, RZ, RZ, UR9 ;  /* 0x00000009ff677e24 */ /* 0x000fe2000f8e00ff */
[----:B------:R-:W-:Y:S01]  /*36c0*/  SEL R22, R40, RZ, !P4 ;  /* 0x000000ff28167207 */ /* 0x000fe20006000000 */
[----:B------:R-:W-:Y:S01]  /*36d0*/  IMAD R58, R58, UR4, RZ ;  /* 0x000000043a3a7c24 */ /* 0x000fe2000f8e02ff */
[----:B------:R-:W-:Y:S01]  /*36e0*/  LEA.HI.X.SX32 R31, R208, R39, 0x2, P6 ;  /* 0x00000027d01f7211 */ /* 0x000fe200030f16ff */
[----:B------:R-:W-:Y:S01]  /*36f0*/  IMAD.U32 R101, RZ, RZ, UR9 ;  /* 0x00000009ff657e24 */ /* 0x000fe2000f8e00ff */
[----:B------:R-:W-:Y:S01]  /*3700*/  ISETP.NE.U32.AND P6, PT, R22, RZ, PT ;  /* 0x000000ff1600720c */ /* 0x000fe20003fc5070 */
[----:B------:R-:W-:Y:S01]  /*3710*/  IMAD R57, R57, UR4, RZ ;  /* 0x0000000439397c24 */ /* 0x000fe2000f8e02ff */
[----:B------:R-:W-:Y:S01]  /*3720*/  LOP3.LUT R22, R0, 0x20, RZ, 0xfc, !PT ;  /* 0x0000002000167812 */ /* 0x000fe200078efcff */
[----:B------:R-:W-:Y:S01]  /*3730*/  LDGSTS.E [R219+0x18058], desc[UR34][R30.64], P2 ;  /* 0x180580001edb7fae */ /* 0x000fe200091a1022 */
[----:B------:R-:W-:Y:S01]  /*3740*/  ISETP.NE.U32.AND P4, PT, R24, RZ, PT ;  /* 0x000000ff1800720c */ /* 0x000fe20003f85070 */
[----:B------:R-:W-:Y:S01]  /*3750*/  IMAD.WIDE R126, R127, 0x4, R30 ;  /* 0x000000047f7e7825 */ /* 0x000fe200078e021e */
[C---:B------:R-:W-:Y:S01]  /*3760*/  LOP3.LUT R24, R0.reuse, 0x24, RZ, 0xfc, !PT ;  /* 0x0000002400187812 */ /* 0x040fe200078efcff */
[----:B------:R1:W-:Y:S01]  /*3770*/  LDGSTS.E [R219+0x18060], desc[UR34][R28.64], P3 ;  /* 0x180600001cdb7fae */ /* 0x0003e200099a1022 */
[----:B------:R-:W-:Y:S01]  /*3780*/  LOP3.LUT R23, R0, 0x22, RZ, 0xfc, !PT ;  /* 0x0000002200177812 */ /* 0x000fe200078efcff */
[----:B------:R-:W-:Y:S01]  /*3790*/  IMAD.U32 R99, RZ, RZ, UR9 ;  /* 0x00000009ff637e24 */ /* 0x000fe2000f8e00ff */
[-C--:B------:R-:W-:Y:S01]  /*37a0*/  ISETP.GE.AND P3, PT, R24, R225.reuse, PT ;  /* 0x000000e11800720c */ /* 0x080fe20003f66270 */
[----:B------:R2:W-:Y:S01]  /*37b0*/  LDGSTS.E [R219+0x18068], desc[UR34][R26.64], P5 ;  /* 0x180680001adb7fae */ /* 0x0005e2000a9a1022 */
[-C--:B------:R-:W-:Y:S01]  /*37c0*/  ISETP.GE.AND P5, PT, R22, R225.reuse, PT ;  /* 0x000000e11600720c */ /* 0x080fe20003fa6270 */
[----:B------:R-:W-:Y:S01]  /*37d0*/  IMAD R56, R56, UR4, RZ ;  /* 0x0000000438387c24 */ /* 0x000fe2000f8e02ff */
[----:B------:R-:W-:Y:S01]  /*37e0*/  ISETP.GE.AND P2, PT, R23, R225, PT ;  /* 0x000000e11700720c */ /* 0x000fe20003f46270 */
[----:B------:R-:W-:Y:S01]  /*37f0*/  IMAD.U32 R97, RZ, RZ, UR9 ;  /* 0x00000009ff617e24 */ /* 0x000fe2000f8e00ff */
[C---:B------:R-:W-:Y:S01]  /*3800*/  SEL R25, R40.reuse, RZ, !P5 ;  /* 0x000000ff28197207 */ /* 0x040fe20006800000 */
[----:B------:R-:W-:Y:S01]  /*3810*/  LDGSTS.E [R219+0x18070], desc[UR34][R150.64], P4 ;  /* 0x1807000096db7fae */ /* 0x000fe2000a1a1022 */
[----:B------:R-:W-:Y:S01]  /*3820*/  LEA R42, P5, R207, R188, 0x2 ;  /* 0x000000bccf2a7211 */ /* 0x000fe200078a10ff */
[----:B------:R-:W-:Y:S01]  /*3830*/  IMAD R55, R55, UR4, RZ ;  /* 0x0000000437377c24 */ /* 0x000fe2000f8e02ff */
[----:B-1----:R-:W-:Y:S01]  /*3840*/  SEL R28, R40, RZ, !P2 ;  /* 0x000000ff281c7207 */ /* 0x002fe20005000000 */
[----:B------:R-:W-:Y:S01]  /*3850*/  LDGSTS.E [R219+0x18078], desc[UR34][R152.64], P6 ;  /* 0x1807800098db7fae */ /* 0x000fe2000b1a1022 */
[----:B------:R-:W-:Y:S01]  /*3860*/  LEA.HI.X.SX32 R43, R207, R224, 0x2, P5 ;  /* 0x000000e0cf2b7211 */ /* 0x000fe200028f16ff */
[----:B------:R-:W-:Y:S01]  /*3870*/  IMAD R54, R54, UR4, RZ ;  /* 0x0000000436367c24 */ /* 0x000fe2000f8e02ff */
[----:B--2---:R-:W-:Y:S01]  /*3880*/  SEL R26, R40, RZ, !P3 ;  /* 0x000000ff281a7207 */ /* 0x004fe20005800000 */
[----:B------:R-:W-:Y:S01]  /*3890*/  IMAD.U32 R93, RZ, RZ, UR9 ;  /* 0x00000009ff5d7e24 */ /* 0x000fe2000f8e00ff */
[----:B------:R-:W-:Y:S01]  /*38a0*/  ISETP.NE.U32.AND P3, PT, R25, RZ, PT ;  /* 0x000000ff1900720c */ /* 0x000fe20003f65070 */
[----:B------:R-:W-:Y:S01]  /*38b0*/  IMAD.WIDE R120, R121, 0x4, R42 ;  /* 0x0000000479787825 */ /* 0x000fe200078e022a */
[----:B------:R-:W-:-:S02]  /*38c0*/  LOP3.LUT R25, R0, 0x26, RZ, 0xfc, !PT ;  /* 0x0000002600197812 */ /* 0x000fc400078efcff */
[----:B------:R-:W-:Y:S01]  /*38d0*/  LEA R38, P2, R206, R188, 0x2 ;  /* 0x000000bcce267211 */ /* 0x000fe200078410ff */
[----:B------:R-:W-:Y:S01]  /*38e0*/  IMAD R53, R53, UR4, RZ ;  /* 0x0000000435357c24 */ /* 0x000fe2000f8e02ff */
[----:B------:R-:W-:Y:S01]  /*38f0*/  ISETP.NE.U32.AND P5, PT, R26, RZ, PT ;  /* 0x000000ff1a00720c */ /* 0x000fe20003fa5070 */
[----:B------:R-:W-:Y:S01]  /*3900*/  IMAD.U32 R95, RZ, RZ, UR9 ;  /* 0x00000009ff5f7e24 */ /* 0x000fe2000f8e00ff */
[----:B------:R-:W-:Y:S01]  /*3910*/  LOP3.LUT R26, R0, 0x28, RZ, 0xfc, !PT ;  /* 0x00000028001a7812 */ /* 0x000fe200078efcff */
[----:B------:R-:W-:Y:S01]  /*3920*/  IMAD.U32 R91, RZ, RZ, UR9 ;  /* 0x00000009ff5b7e24 */ /* 0x000fe2000f8e00ff */
[-C--:B------:R-:W-:Y:S01]  /*3930*/  ISETP.GE.AND P4, PT, R25, R225.reuse, PT ;  /* 0x000000e11900720c */ /* 0x080fe20003f86270 */
[----:B------:R-:W-:Y:S01]  /*3940*/  IMAD R51, R51, UR4, RZ ;  /* 0x0000000433337c24 */ /* 0x000fe2000f8e02ff */
[----:B------:R-:W-:Y:S01]  /*3950*/  LEA.HI.X.SX32 R39, R206, R224, 0x2, P2 ;  /* 0x000000e0ce277211 */ /* 0x000fe200010f16ff */
[----:B------:R-:W-:Y:S01]  /*3960*/  LDGSTS.E [R219+0x18080], desc[UR34][R154.64], P3 ;  /* 0x180800009adb7fae */ /* 0x000fe200099a1022 */
[----:B------:R-:W-:Y:S01]  /*3970*/  LOP3.LUT R27, R0, 0x2a, RZ, 0xfc, !PT ;  /* 0x0000002a001b7812 */ /* 0x000fe200078efcff */
[----:B------:R-:W-:Y:S01]  /*3980*/  IMAD R50, R50, UR4, RZ ;  /* 0x0000000432327c24 */ /* 0x000fe2000f8e02ff */
[----:B------:R-:W-:Y:S01]  /*3990*/  ISETP.NE.U32.AND P2, PT, R28, RZ, PT ;  /* 0x000000ff1c00720c */ /* 0x000fe20003f45070 */
[----:B------:R-:W-:Y:S01]  /*39a0*/  IMAD.WIDE R118, R119, 0x4, R38 ;  /* 0x0000000477767825 */ /* 0x000fe200078e0226 */
[----:B------:R-:W-:-:S02]  /*39b0*/  ISETP.GE.AND P6, PT, R26, R225, PT ;  /* 0x000000e11a00720c */ /* 0x000fc40003fc6270 */
[----:B------:R-:W-:Y:S01]  /*39c0*/  SEL R29, R40, RZ, !P4 ;  /* 0x000000ff281d7207 */ /* 0x000fe20006000000 */
[----:B------:R-:W-:Y:S01]  /*39d0*/  IMAD.U32 R89, RZ, RZ, UR9 ;  /* 0x00000009ff597e24 */ /* 0x000fe2000f8e00ff */
[----:B------:R-:W-:Y:S01]  /*39e0*/  LOP3.LUT R28, R0, 0x2c, RZ, 0xfc, !PT ;  /* 0x0000002c001c7812 */ /* 0x000fe200078efcff */
[----:B------:R-:W-:Y:S01]  /*39f0*/  IMAD R49, R49, UR4, RZ ;  /* 0x0000000431317c24 */ /* 0x000fe2000f8e02ff */
[-C--:B------:R-:W-:Y:S01]  /*3a00*/  ISETP.GE.AND P4, PT, R27, R225.reuse, PT ;  /* 0x000000e11b00720c */ /* 0x080fe20003f86270 */
[----:B------:R-:W-:Y:S01]  /*3a10*/  IMAD.U32 R87, RZ, RZ, UR9 ;  /* 0x00000009ff577e24 */ /* 0x000fe2000f8e00ff */
[----:B------:R-:W-:Y:S01]  /*3a20*/  SEL R30, R40, RZ, !P6 ;  /* 0x000000ff281e7207 */ /* 0x000fe20007000000 */
[----:B------:R-:W-:Y:S01]  /*3a30*/  IMAD R48, R48, UR4, RZ ;  /* 0x0000000430307c24 */ /* 0x000fe2000f8e02ff */
[----:B------:R-:W-:Y:S01]  /*3a40*/  ISETP.NE.U32.AND P6, PT, R29, RZ, PT ;  /* 0x000000ff1d00720c */ /* 0x000fe20003fc5070 */
[----:B------:R-:W-:Y:S01]  /*3a50*/  LDGSTS.E [R219+0x18088], desc[UR34][R156.64], P2 ;  /* 0x180880009cdb7fae */ /* 0x000fe200091a1022 */
[-C--:B------:R-:W-:Y:S01]  /*3a60*/  ISETP.GE.AND P3, PT, R28, R225.reuse, PT ;  /* 0x000000e11c00720c */ /* 0x080fe20003f66270 */
[----:B------:R-:W-:Y:S01]  /*3a70*/  IMAD.U32 R85, RZ, RZ, UR9 ;  /* 0x00000009ff557e24 */ /* 0x000fe2000f8e00ff */
[----:B------:R-:W-:Y:S01]  /*3a80*/  SEL R29, R40, RZ, !P4 ;  /* 0x000000ff281d7207 */ /* 0x000fe20006000000 */
[----:B------:R-:W-:Y:S01]  /*3a90*/  LDGSTS.E [R219+0x18090], desc[UR34][R158.64], P5 ;  /* 0x180900009edb7fae */ /* 0x000fe2000a9a1022 */
[----:B------:R-:W-:Y:S01]  /*3aa0*/  ISETP.NE.U32.AND P4, PT, R30, RZ, PT ;  /* 0x000000ff1e00720c */ /* 0x000fe20003f85070 */
[----:B------:R-:W-:Y:S01]  /*3ab0*/  IMAD.U32 R83, RZ, RZ, UR9 ;  /* 0x00000009ff537e24 */ /* 0x000fe2000f8e00ff */
[----:B------:R-:W-:Y:S01]  /*3ac0*/  SEL R30, R40, RZ, !P3 ;  /* 0x000000ff281e7207 */ /* 0x000fe20005800000 */
[----:B------:R-:W-:Y:S01]  /*3ad0*/  IMAD.U32 R79, RZ, RZ, UR9 ;  /* 0x00000009ff4f7e24 */ /* 0x000fe2000f8e00ff */
[----:B------:R-:W-:Y:S01]  /*3ae0*/  ISETP.NE.U32.AND P3, PT, R29, RZ, PT ;  /* 0x000000ff1d00720c */ /* 0x000fe20003f65070 */
[----:B------:R-:W-:Y:S01]  /*3af0*/  IMAD.U32 R81, RZ, RZ, UR9 ;  /* 0x00000009ff517e24 */ /* 0x000fe2000f8e00ff */
[----:B------:R-:W-:Y:S01]  /*3b00*/  LOP3.LUT R29, R0, 0x2e, RZ, 0xfc, !PT ;  /* 0x0000002e001d7812 */ /* 0x000fe200078efcff */
[----:B------:R-:W-:Y:S01]  /*3b10*/  LDGSTS.E [R219+0x18098], desc[UR34][R160.64], P6 ;  /* 0x18098000a0db7fae */ /* 0x000fe2000b1a1022 */
[----:B------:R-:W-:Y:S01]  /*3b20*/  ISETP.NE.U32.AND P2, PT, R30, RZ, PT ;  /* 0x000000ff1e00720c */ /* 0x000fe20003f45070 */
[----:B------:R-:W-:Y:S01]  /*3b30*/  IMAD.U32 R75, RZ, RZ, UR9 ;  /* 0x00000009ff4b7e24 */ /* 0x000fe2000f8e00ff */
[C---:B------:R-:W-:Y:S01]  /*3b40*/  LOP3.LUT R30, R0.reuse, 0x30, RZ, 0xfc, !PT ;  /* 0x00000030001e7812 */ /* 0x040fe200078efcff */
[----:B------:R-:W-:Y:S01]  /*3b50*/  IMAD.U32 R71, RZ, RZ, UR9 ;  /* 0x00000009ff477e24 */ /* 0x000fe2000f8e00ff */
[-C--:B------:R-:W-:Y:S01]  /*3b60*/  ISETP.GE.AND P5, PT, R29, R225.reuse, PT ;  /* 0x000000e11d00720c */ /* 0x080fe20003fa6270 */
[----:B------:R-:W-:Y:S01]  /*3b70*/  LDGSTS.E [R219+0x180a0], desc[UR34][R162.64], P4 ;  /* 0x180a0000a2db7fae */ /* 0x000fe2000a1a1022 */
[----:B------:R-:W-:Y:S01]  /*3b80*/  LOP3.LUT R31, R0, 0x32, RZ, 0xfc, !PT ;  /* 0x00000032001f7812 */ /* 0x000fe200078efcff */
[----:B------:R-:W-:Y:S01]  /*3b90*/  IMAD.U32 R73, RZ, RZ, UR9 ;  /* 0x00000009ff497e24 */ /* 0x000fe2000f8e00ff */
[-C--:B------:R-:W-:Y:S01]  /*3ba0*/  ISETP.GE.AND P6, PT, R30, R225.reuse, PT ;  /* 0x000000e11e00720c */ /* 0x080fe20003fc6270 */
[----:B------:R-:W-:Y:S01]  /*3bb0*/  LDGSTS.E [R219+0x180a8], desc[UR34][R164.64], P3 ;  /* 0x180a8000a4db7fae */ /* 0x000fe200099a1022 */
[----:B------:R-:W-:Y:S01]  /*3bc0*/  SEL R33, R40, RZ, !P5 ;  /* 0x000000ff28217207 */ /* 0x000fe20006800000 */
[----:B------:R-:W-:Y:S01]  /*3bd0*/  IMAD.U32 R229, RZ, RZ, UR9 ;  /* 0x00000009ffe57e24 */ /* 0x000fe2000f8e00ff */
[----:B------:R-:W-:Y:S01]  /*3be0*/  LOP3.LUT R32, R0, 0x34, RZ, 0xfc, !PT ;  /* 0x0000003400207812 */ /* 0x000fe200078efcff */
[----:B------:R-:W-:Y:S01]  /*3bf0*/  LDGSTS.E [R219+0x180b0], desc[UR34][R166.64], P2 ;  /* 0x180b0000a6db7fae */ /* 0x000fe200091a1022 */
[----:B------:R-:W-:Y:S01]  /*3c00*/  ISETP.GE.AND P5, PT, R31, R225, PT ;  /* 0x000000e11f00720c */ /* 0x000fe20003fa6270 */
[----:B------:R-:W-:Y:S01]  /*3c10*/  IMAD.U32 R77, RZ, RZ, UR9 ;  /* 0x00000009ff4d7e24 */ /* 0x000fe2000f8e00ff */
[----:B------:R-:W-:-:S02]  /*3c20*/  SEL R34, R40, RZ, !P6 ;  /* 0x000000ff28227207 */ /* 0x000fc40007000000 */
[----:B------:R-:W-:Y:S02]  /*3c30*/  ISETP.NE.U32.AND P6, PT, R33, RZ, PT ;  /* 0x000000ff2100720c */ /* 0x000fe40003fc5070 */
[----:B------:R-:W-:Y:S02]  /*3c40*/  ISETP.GE.AND P4, PT, R32, R225, PT ;  /* 0x000000e12000720c */ /* 0x000fe40003f86270 */
[----:B------:R-:W-:Y:S02]  /*3c50*/  SEL R33, R40, RZ, !P5 ;  /* 0x000000ff28217207 */ /* 0x000fe40006800000 */
[----:B------:R-:W-:Y:S02]  /*3c60*/  ISETP.NE.U32.AND P5, PT, R34, RZ, PT ;  /* 0x000000ff2200720c */ /* 0x000fe40003fa5070 */
[----:B------:R-:W-:Y:S02]  /*3c70*/  SEL R34, R40, RZ, !P4 ;  /* 0x000000ff28227207 */ /* 0x000fe40006000000 */
[----:B------:R-:W-:-:S02]  /*3c80*/  ISETP.NE.U32.AND P3, PT, R33, RZ, PT ;  /* 0x000000ff2100720c */ /* 0x000fc40003f65070 */
[----:B------:R-:W-:Y:S01]  /*3c90*/  LOP3.LUT R33, R0, 0x36, RZ, 0xfc, !PT ;  /* 0x0000003600217812 */ /* 0x000fe200078efcff */
[----:B------:R-:W-:Y:S01]  /*3ca0*/  LDGSTS.E [R219+0x180b8], desc[UR34][R168.64], P6 ;  /* 0x180b8000a8db7fae */ /* 0x000fe2000b1a1022 */
[----:B------:R-:W-:Y:S02]  /*3cb0*/  ISETP.NE.U32.AND P4, PT, R34, RZ, PT ;  /* 0x000000ff2200720c */ /* 0x000fe40003f85070 */
[C---:B------:R-:W-:Y:S02]  /*3cc0*/  LOP3.LUT R34, R0.reuse, 0x38, RZ, 0xfc, !PT ;  /* 0x0000003800227812 */ /* 0x040fe400078efcff */
[-C--:B------:R-:W-:Y:S01]  /*3cd0*/  ISETP.GE.AND P2, PT, R33, R225.reuse, PT ;  /* 0x000000e12100720c */ /* 0x080fe20003f46270 */
[----:B------:R-:W-:Y:S01]  /*3ce0*/  LDGSTS.E [R219+0x180c0], desc[UR34][R170.64], P5 ;  /* 0x180c0000aadb7fae */ /* 0x000fe2000a9a1022 */
[----:B------:R-:W-:Y:S02]  /*3cf0*/  LOP3.LUT R35, R0, 0x3a, RZ, 0xfc, !PT ;  /* 0x0000003a00237812 */ /* 0x000fe400078efcff */
[----:B------:R-:W-:Y:S01]  /*3d00*/  ISETP.GE.AND P6, PT, R34, R225, PT ;  /* 0x000000e12200720c */ /* 0x000fe20003fc6270 */
[----:B------:R-:W-:Y:S01]  /*3d10*/  LDGSTS.E [R219+0x180c8], desc[UR34][R172.64], P3 ;  /* 0x180c8000acdb7fae */ /* 0x000fe200099a1022 */
[----:B------:R-:W-:-:S02]  /*3d20*/  SEL R37, R40, RZ, !P2 ;  /* 0x000000ff28257207 */ /* 0x000fc40005000000 */
[----:B------:R-:W-:Y:S01]  /*3d30*/  LOP3.LUT R36, R0, 0x3c, RZ, 0xfc, !PT ;  /* 0x0000003c00247812 */ /* 0x000fe200078efcff */
[----:B------:R-:W-:Y:S01]  /*3d40*/  LDGSTS.E [R219+0x180d0], desc[UR34][R174.64], P4 ;  /* 0x180d0000aedb7fae */ /* 0x000fe2000a1a1022 */
[-C--:B------:R-:W-:Y:S02]  /*3d50*/  ISETP.GE.AND P2, PT, R35, R225.reuse, PT ;  /* 0x000000e12300720c */ /* 0x080fe40003f46270 */
[----:B------:R-:W-:Y:S02]  /*3d60*/  SEL R41, R40, RZ, !P6 ;  /* 0x000000ff28297207 */ /* 0x000fe40007000000 */
[----:B------:R-:W-:Y:S02]  /*3d70*/  ISETP.NE.U32.AND P5, PT, R37, RZ, PT ;  /* 0x000000ff2500720c */ /* 0x000fe40003fa5070 */
[----:B------:R-:W-:Y:S02]  /*3d80*/  ISETP.GE.AND P6, PT, R36, R225, PT ;  /* 0x000000e12400720c */ /* 0x000fe40003fc6270 */
[----:B------:R-:W-:-:S02]  /*3d90*/  SEL R37, R40, RZ, !P2 ;  /* 0x000000ff28257207 */ /* 0x000fc40005000000 */
[----:B------:R-:W-:Y:S02]  /*3da0*/  ISETP.NE.U32.AND P2, PT, R41, RZ, PT ;  /* 0x000000ff2900720c */ /* 0x000fe40003f45070 */
[----:B------:R-:W-:Y:S02]  /*3db0*/  SEL R41, R40, RZ, !P6 ;  /* 0x000000ff28297207 */ /* 0x000fe40007000000 */
[----:B------:R-:W-:Y:S02]  /*3dc0*/  ISETP.NE.U32.AND P6, PT, R37, RZ, PT ;  /* 0x000000ff2500720c */ /* 0x000fe40003fc5070 */
[----:B------:R-:W-:Y:S01]  /*3dd0*/  LOP3.LUT R37, R0, 0x3e, RZ, 0xfc, !PT ;  /* 0x0000003e00257812 */ /* 0x000fe200078efcff */
[----:B------:R-:W-:Y:S01]  /*3de0*/  LDGSTS.E [R219+0x180d8], desc[UR34][R176.64], P5 ;  /* 0x180d8000b0db7fae */ /* 0x000fe2000a9a1022 */
[----:B------:R-:W-:Y:S02]  /*3df0*/  ISETP.NE.U32.AND P3, PT, R41, RZ, PT ;  /* 0x000000ff2900720c */ /* 0x000fe40003f65070 */
[----:B------:R-:W-:-:S02]  /*3e00*/  ISETP.GE.AND P4, PT, R37, R225, PT ;  /* 0x000000e12500720c */ /* 0x000fc40003f86270 */
[----:B------:R-:W-:Y:S01]  /*3e10*/  ISETP.GE.AND P5, PT, R5, R225, PT ;  /* 0x000000e10500720c */ /* 0x000fe20003fa6270 */
[----:B------:R-:W-:Y:S01]  /*3e20*/  LDGSTS.E [R219+0x180e0], desc[UR34][R178.64], P2 ;  /* 0x180e0000b2db7fae */ /* 0x000fe200091a1022 */
[C---:B------:R-:W-:Y:S02]  /*3e30*/  SEL R41, R40.reuse, RZ, !P4 ;  /* 0x000000ff28297207 */ /* 0x040fe40006000000 */
[----:B------:R-:W-:Y:S01]  /*3e40*/  SEL R40, R40, RZ, !P5 ;  /* 0x000000ff28287207 */ /* 0x000fe20006800000 */
[----:B------:R-:W-:Y:S01]  /*3e50*/  LDGSTS.E [R219+0x180e8], desc[UR34][R180.64], P6 ;  /* 0x180e8000b4db7fae */ /* 0x000fe2000b1a1022 */
[----:B------:R-:W-:Y:S02]  /*3e60*/  ISETP.NE.U32.AND P5, PT, R41, RZ, PT ;  /* 0x000000ff2900720c */ /* 0x000fe40003fa5070 */
[-C--:B------:R-:W-:Y:S01]  /*3e70*/  ISETP.GE.AND P2, PT, R0, R227.reuse, PT ;  /* 0x000000e30000720c */ /* 0x080fe20003f46270 */
[----:B------:R-:W-:Y:S01]  /*3e80*/  LDGSTS.E [R219+0x180f0], desc[UR34][R182.64], P3 ;  /* 0x180f0000b6db7fae */ /* 0x000fe200099a1022 */
[----:B------:R-:W-:-:S02]  /*3e90*/  ISETP.GE.AND P4, PT, R6, R227, PT ;  /* 0x000000e30600720c */ /* 0x000fc40003f86270 */
[----:B------:R-:W-:Y:S02]  /*3ea0*/  SEL R41, RZ, 0x4, P2 ;  /* 0x00000004ff297807 */ /* 0x000fe40001000000 */
[----:B------:R-:W-:Y:S02]  /*3eb0*/  ISETP.GT.AND P2, PT, R223, 0x7f, PT ;  /* 0x0000007fdf00780c */ /* 0x000fe40003f44270 */
[----:B------:R-:W-:Y:S02]  /*3ec0*/  SEL R44, RZ, 0x4, P4 ;  /* 0x00000004ff2c7807 */ /* 0x000fe40002000000 */
[----:B------:R-:W-:Y:S01]  /*3ed0*/  ISETP.NE.U32.AND P4, PT, R40, RZ, PT ;  /* 0x000000ff2800720c */ /* 0x000fe20003f85070 */
[----:B------:R-:W-:Y:S01]  /*3ee0*/  LDGSTS.E [R219+0x180f8], desc[UR34][R184.64], P5 ;  /* 0x180f8000b8db7fae */ /* 0x000fe2000a9a1022 */
[----:B------:R-:W-:Y:S02]  /*3ef0*/  SEL R41, R41, RZ, P2 ;  /* 0x000000ff29297207 */ /* 0x000fe40001000000 */
[----:B------:R-:W-:Y:S01]  /*3f00*/  SEL R44, R44, RZ, P2 ;  /* 0x000000ff2c2c7207 */ /* 0x000fe20001000000 */
[----:B------:R-:W0:Y:S01]  /*3f10*/  LDGDEPBAR ;  /* 0x00000000000079af */ /* 0x000e220000000000 */
[----:B------:R-:W-:-:S02]  /*3f20*/  LEA R40, P5, R204, R188, 0x2 ;  /* 0x000000bccc287211 */ /* 0x000fc400078a10ff */
[----:B------:R-:W-:Y:S02]  /*3f30*/  ISETP.NE.U32.AND P6, PT, R41, RZ, PT ;  /* 0x000000ff2900720c */ /* 0x000fe40003fc5070 */
[----:B------:R-:W-:Y:S02]  /*3f40*/  ISETP.NE.U32.AND P3, PT, R44, RZ, PT ;  /* 0x000000ff2c00720c */ /* 0x000fe40003f65070 */
[----:B------:R-:W-:Y:S01]  /*3f50*/  LEA.HI.X.SX32 R41, R204, R224, 0x2, P5 ;  /* 0x000000e0cc297211 */ /* 0x000fe200028f16ff */
[----:B------:R1:W-:Y:S01]  /*3f60*/  LDGSTS.E [R205], desc[UR34][R42.64], P4 ;  /* 0x000000002acd7fae */ /* 0x0003e2000a1a1022 */
[----:B------:R-:W-:-:S03]  /*3f70*/  LEA R44, P5, R203, R188, 0x2 ;  /* 0x000000bccb2c7211 */ /* 0x000fc600078a10ff */
[----:B------:R2:W-:Y:S01]  /*3f80*/  LDGSTS.E [R205+0x400], desc[UR34][R38.64], P4 ;  /* 0x0040000026cd7fae */ /* 0x0005e2000a1a1022 */
[----:B------:R-:W-:Y:S01]  /*3f90*/  LEA.HI.X.SX32 R45, R203, R224, 0x2, P5 ;  /* 0x000000e0cb2d7211 */ /* 0x000fe200028f16ff */
[----:B------:R-:W-:Y:S02]  /*3fa0*/  IMAD.WIDE R116, R117, 0x4, R40 ;  /* 0x0000000475747825 */ /* 0x000fe400078e0228 */
[----:B------:R3:W-:Y:S02]  /*3fb0*/  LDGSTS.E [R205+0x800], desc[UR34][R40.64], P4 ;  /* 0x0080000028cd7fae */ /* 0x0007e4000a1a1022 */
[----:B------:R-:W-:Y:S01]  /*3fc0*/  IMAD.WIDE R114, R115, 0x4, R44 ;  /* 0x0000000473727825 */ /* 0x000fe200078e022c */
[C---:B-1----:R-:W-:Y:S01]  /*3fd0*/  LEA R42, P5, R202.reuse, R188, 0x2 ;  /* 0x000000bcca2a7211 */ /* 0x042fe200078a10ff */
[----:B------:R1:W-:Y:S03]  /*3fe0*/  LDGSTS.E [R205+0xc00], desc[UR34][R44.64], P4 ;  /* 0x00c000002ccd7fae */ /* 0x0003e6000a1a1022 */
[----:B------:R-:W-:-:S02]  /*3ff0*/  LEA.HI.X.SX32 R43, R202, R224, 0x2, P5 ;  /* 0x000000e0ca2b7211 */ /* 0x000fc400028f16ff */
[----:B--2---:R-:W-:Y:S01]  /*4000*/  LEA R38, P5, R201, R188, 0x2 ;  /* 0x000000bcc9267211 */ /* 0x004fe200078a10ff */
[----:B------:R-:W-:-:S03]  /*4010*/  IMAD.WIDE R112, R113, 0x4, R42 ;  /* 0x0000000471707825 */ /* 0x000fc600078e022a */
[----:B------:R-:W-:Y:S01]  /*4020*/  LEA.HI.X.SX32 R39, R201, R224, 0x2, P5 ;  /* 0x000000e0c9277211 */ /* 0x000fe200028f16ff */
[----:B------:R2:W-:Y:S01]  /*4030*/  LDGSTS.E [R205+0x1000], desc[UR34][R42.64], P4 ;  /* 0x010000002acd7fae */ /* 0x0005e2000a1a1022 */
[----:B---3--:R-:W-:Y:S01]  /*4040*/  LEA R40, P5, R200, R188, 0x2 ;  /* 0x000000bcc8287211 */ /* 0x008fe200078a10ff */
[----:B------:R-:W-:-:S03]  /*4050*/  IMAD.WIDE R110, R111, 0x4, R38 ;  /* 0x000000046f6e7825 */ /* 0x000fc600078e0226 */
[----:B------:R-:W-:Y:S01]  /*4060*/  LEA.HI.X.SX32 R41, R200, R224, 0x2, P5 ;  /* 0x000000e0c8297211 */ /* 0x000fe200028f16ff */
[----:B------:R3:W-:Y:S01]  /*4070*/  LDGSTS.E [R205+0x1400], desc[UR34][R38.64], P4 ;  /* 0x0140000026cd7fae */ /* 0x0007e2000a1a1022 */
[----:B-1----:R-:W-:Y:S01]  /*4080*/  LEA R44, P5, R199, R188, 0x2 ;  /* 0x000000bcc72c7211 */ /* 0x002fe200078a10ff */
[----:B------:R-:W-:-:S03]  /*4090*/  IMAD.WIDE R108, R109, 0x4, R40 ;  /* 0x000000046d6c7825 */ /* 0x000fc600078e0228 */
[----:B------:R-:W-:Y:S01]  /*40a0*/  LEA.HI.X.SX32 R45, R199, R224, 0x2, P5 ;  /* 0x000000e0c72d7211 */ /* 0x000fe200028f16ff */
[----:B------:R1:W-:Y:S01]  /*40b0*/  LDGSTS.E [R205+0x1800], desc[UR34][R40.64], P4 ;  /* 0x0180000028cd7fae */ /* 0x0003e2000a1a1022 */
        /* <DEDUP_REMOVED lines=24> */
[----:B--2---:R-:W-:-:S03]  /*4240*/  LEA R40, P5, R57, R188, 0x2 ;  /* 0x000000bc39287211 */ /* 0x004fc600078a10ff */
[----:B------:R2:W-:Y:S01]  /*4250*/  LDGSTS.E [R205+0x3400], desc[UR34][R38.64], P4 ;  /* 0x0340000026cd7fae */ /* 0x0005e2000a1a1022 */
[----:B------:R-:W-:Y:S01]  /*4260*/  LEA.HI.X.SX32 R41, R57, R224, 0x2, P5 ;  /* 0x000000e039297211 */ /* 0x000fe200028f16ff */
[----:B------:R-:W-:Y:S01]  /*4270*/  IMAD.WIDE R94, R95, 0x4, R38 ;  /* 0x000000045f5e7825 */ /* 0x000fe200078e0226 */
[----:B---3--:R-:W-:-:S03]  /*4280*/  LEA R44, P5, R56, R188, 0x2 ;  /* 0x000000bc382c7211 */ /* 0x008fc600078a10ff */
[----:B------:R-:W-:Y:S01]  /*4290*/  IMAD.WIDE R92, R93, 0x4, R40 ;  /* 0x000000045d5c7825 */ /* 0x000fe200078e0228 */
[----:B------:R-:W-:Y:S01]  /*42a0*/  LEA.HI.X.SX32 R45, R56, R224, 0x2, P5 ;  /* 0x000000e0382d7211 */ /* 0x000fe200028f16ff */
[----:B------:R3:W-:Y:S01]  /*42b0*/  LDGSTS.E [R205+0x3800], desc[UR34][R40.64], P4 ;  /* 0x0380000028cd7fae */ /* 0x0007e2000a1a1022 */
[----:B-1----:R-:W-:Y:S01]  /*42c0*/  LEA R42, P5, R55, R188, 0x2 ;  /* 0x000000bc372a7211 */ /* 0x002fe200078a10ff */
[----:B------:R-:W-:-:S03]  /*42d0*/  IMAD.WIDE R90, R91, 0x4, R44 ;  /* 0x000000045b5a7825 */ /* 0x000fc600078e022c */
[----:B------:R-:W-:Y:S01]  /*42e0*/  LEA.HI.X.SX32 R43, R55, R224, 0x2, P5 ;  /* 0x000000e0372b7211 */ /* 0x000fe200028f16ff */
[----:B------:R1:W-:Y:S01]  /*42f0*/  LDGSTS.E [R205+0x3c00], desc[UR34][R44.64], P4 ;  /* 0x03c000002ccd7fae */ /* 0x0003e2000a1a1022 */
[----:B------:R-:W-:Y:S01]  /*4300*/  LEA R46, P5, R54, R188, 0x2 ;  /* 0x000000bc362e7211 */ /* 0x000fe200078a10ff */
[----:B--2---:R-:W-:Y:S01]  /*4310*/  IMAD R39, R186, UR4, RZ ;  /* 0x00000004ba277c24 */ /* 0x004fe2000f8e02ff */
[----:B------:R-:W-:Y:S01]  /*4320*/  LOP3.LUT R38, R9, 0x40, RZ, 0x3c, !PT ;  /* 0x0000004009267812 */ /* 0x000fe200078e3cff */
[----:B------:R-:W-:Y:S01]  /*4330*/  IMAD.WIDE R88, R89, 0x4, R42 ;  /* 0x0000000459587825 */ /* 0x000fe200078e022a */
[----:B------:R-:W-:Y:S02]  /*4340*/  LEA.HI.X.SX32 R47, R54, R224, 0x2, P5 ;  /* 0x000000e0362f7211 */ /* 0x000fe400028f16ff */
[----:B---3--:R-:W-:Y:S01]  /*4350*/  LEA R40, P5, R53, R188, 0x2 ;  /* 0x000000bc35287211 */ /* 0x008fe200078a10ff */
[----:B------:R-:W-:Y:S02]  /*4360*/  VIADD R52, R38, UR11 ;  /* 0x0000000b26347c36 */ /* 0x000fe40008000000 */
[----:B------:R-:W-:Y:S01]  /*4370*/  IMAD.WIDE R86, R87, 0x4, R46 ;  /* 0x0000000457567825 */ /* 0x000fe200078e022e */
[----:B------:R-:W-:-:S02]  /*4380*/  LEA.HI.X.SX32 R41, R53, R224, 0x2, P5 ;  /* 0x000000e035297211 */ /* 0x000fc400028f16ff */
[----:B-1----:R-:W-:Y:S01]  /*4390*/  LEA R44, P5, R51, R188, 0x2 ;  /* 0x000000bc332c7211 */ /* 0x002fe200078a10ff */
[----:B------:R1:W-:Y:S01]  /*43a0*/  LDGSTS.E [R52+0x200], desc[UR34][R42.64], P4 ;  /* 0x002000002a347fae */ /* 0x0003e2000a1a1022 */
[----:B------:R-:W-:Y:S02]  /*43b0*/  IMAD.WIDE R84, R85, 0x4, R40 ;  /* 0x0000000455547825 */ /* 0x000fe400078e0228 */
[----:B------:R-:W-:Y:S01]  /*43c0*/  LEA.HI.X.SX32 R45, R51, R224, 0x2, P5 ;  /* 0x000000e0332d7211 */ /* 0x000fe200028f16ff */
[----:B------:R2:W-:Y:S01]  /*43d0*/  LDGSTS.E [R52+0x600], desc[UR34][R46.64], P4 ;  /* 0x006000002e347fae */ /* 0x0005e2000a1a1022 */
[----:B------:R-:W-:-:S03]  /*43e0*/  LEA R60, P5, R50, R188, 0x2 ;  /* 0x000000bc323c7211 */ /* 0x000fc600078a10ff */
[----:B------:R3:W-:Y:S01]  /*43f0*/  LDGSTS.E [R52+0xa00], desc[UR34][R40.64], P4 ;  /* 0x00a0000028347fae */ /* 0x0007e2000a1a1022 */
[----:B------:R-:W-:Y:S01]  /*4400*/  LEA.HI.X.SX32 R61, R50, R224, 0x2, P5 ;  /* 0x000000e0323d7211 */ /* 0x000fe200028f16ff */
[----:B------:R-:W-:Y:S01]  /*4410*/  IMAD.WIDE R82, R83, 0x4, R44 ;  /* 0x0000000453527825 */ /* 0x000fe200078e022c */
[----:B-1----:R-:W-:Y:S01]  /*4420*/  LEA R42, P5, R49, R188, 0x2 ;  /* 0x000000bc312a7211 */ /* 0x002fe200078a10ff */
[----:B------:R1:W-:Y:S02]  /*4430*/  LDGSTS.E [R52+0xe00], desc[UR34][R44.64], P4 ;  /* 0x00e000002c347fae */ /* 0x0003e4000a1a1022 */
[----:B------:R-:W-:Y:S01]  /*4440*/  IMAD.WIDE R80, R81, 0x4, R60 ;  /* 0x0000000451507825 */ /* 0x000fe200078e023c */
[----:B------:R-:W-:Y:S01]  /*4450*/  LEA.HI.X.SX32 R43, R49, R224, 0x2, P5 ;  /* 0x000000e0312b7211 */ /* 0x000fe200028f16ff */
[----:B------:R-:W-:Y:S02]  /*4460*/  LDGSTS.E [R52+0x1200], desc[UR34][R60.64], P4 ;  /* 0x012000003c347fae */ /* 0x000fe4000a1a1022 */
[----:B--2---:R-:W-:Y:S01]  /*4470*/  IMAD R47, R66, UR4, RZ ;  /* 0x00000004422f7c24 */ /* 0x004fe2000f8e02ff */
[C---:B------:R-:W-:Y:S01]  /*4480*/  LEA R66, P5, R48.reuse, R188, 0x2 ;  /* 0x000000bc30427211 */ /* 0x040fe200078a10ff */
[----:B------:R-:W-:Y:S01]  /*4490*/  IMAD R46, R65, UR4, RZ ;  /* 0x00000004412e7c24 */ /* 0x000fe2000f8e02ff */
[----:B------:R2:W-:Y:S01]  /*44a0*/  LDGSTS.E [R52+0x1600], desc[UR34][R42.64], P4 ;  /* 0x016000002a347fae */ /* 0x0005e2000a1a1022 */
[----:B------:R-:W-:Y:S01]  /*44b0*/  IMAD.WIDE R78, R79, 0x4, R42 ;  /* 0x000000044f4e7825 */ /* 0x000fe200078e022a */
[----:B------:R-:W-:-:S02]  /*44c0*/  LEA.HI.X.SX32 R67, R48, R224, 0x2, P5 ;  /* 0x000000e030437211 */ /* 0x000fc400028f16ff */
[C---:B---3--:R-:W-:Y:S01]  /*44d0*/  LEA R40, P5, R47.reuse, R188, 0x2 ;  /* 0x000000bc2f287211 */ /* 0x048fe200078a10ff */
[----:B-1----:R-:W-:Y:S02]  /*44e0*/  IMAD R45, R64, UR4, RZ ;  /* 0x00000004402d7c24 */ /* 0x002fe4000f8e02ff */
[----:B------:R-:W-:Y:S01]  /*44f0*/  IMAD R44, R62, UR4, RZ ;  /* 0x000000043e2c7c24 */ /* 0x000fe2000f8e02ff */
[----:B------:R-:W-:Y:S01]  /*4500*/  LEA.HI.X.SX32 R41, R47, R224, 0x2, P5 ;  /* 0x000000e02f297211 */ /* 0x000fe200028f16ff */
[----:B------:R-:W-:Y:S01]  /*4510*/  LDGSTS.E [R52+0x1a00], desc[UR34][R66.64], P4 ;  /* 0x01a0000042347fae */ /* 0x000fe2000a1a1022 */
[C---:B------:R-:W-:Y:S01]  /*4520*/  LEA R64, P5, R46.reuse, R188, 0x2 ;  /* 0x000000bc2e407211 */ /* 0x040fe200078a10ff */
[----:B------:R-:W-:Y:S02]  /*4530*/  IMAD.WIDE R76, R77, 0x4, R66 ;  /* 0x000000044d4c7825 */ /* 0x000fe400078e0242 */
[----:B------:R1:W-:Y:S01]  /*4540*/  LDGSTS.E [R52+0x1e00], desc[UR34][R40.64], P4 ;  /* 0x01e0000028347fae */ /* 0x0003e2000a1a1022 */
[----:B------:R-:W-:Y:S01]  /*4550*/  LEA.HI.X.SX32 R65, R46, R224, 0x2, P5 ;  /* 0x000000e02e417211 */ /* 0x000fe200028f16ff */
[----:B--2---:R-:W-:Y:S01]  /*4560*/  IMAD R43, R63, UR4, RZ ;  /* 0x000000043f2b7c24 */ /* 0x004fe2000f8e02ff */
[----:B------:R-:W-:Y:S01]  /*4570*/  LEA R62, P5, R45, R188, 0x2 ;  /* 0x000000bc2d3e7211 */ /* 0x000fe200078a10ff */
[----:B------:R-:W-:-:S02]  /*4580*/  IMAD R42, R70, UR4, RZ ;  /* 0x00000004462a7c24 */ /* 0x000fc4000f8e02ff */
[----:B------:R-:W-:Y:S01]  /*4590*/  IMAD.WIDE R74, R75, 0x4, R40 ;  /* 0x000000044b4a7825 */ /* 0x000fe200078e0228 */
[----:B------:R-:W-:Y:S01]  /*45a0*/  LEA.HI.X.SX32 R63, R45, R224, 0x2, P5 ;  /* 0x000000e02d3f7211 */ /* 0x000fe200028f16ff */
[----:B------:R-:W-:Y:S01]  /*45b0*/  LDGSTS.E [R52+0x2200], desc[UR34][R64.64], P4 ;  /* 0x0220000040347fae */ /* 0x000fe2000a1a1022 */
[C---:B------:R-:W-:Y:S01]  /*45c0*/  LEA R60, P5, R44.reuse, R188, 0x2 ;  /* 0x000000bc2c3c7211 */ /* 0x040fe200078a10ff */
[----:B------:R-:W-:Y:S02]  /*45d0*/  IMAD.WIDE R72, R73, 0x4, R64 ;  /* 0x0000000449487825 */ /* 0x000fe400078e0240 */
[----:B------:R2:W-:Y:S01]  /*45e0*/  LDGSTS.E [R52+0x2600], desc[UR34][R62.64], P4 ;  /* 0x026000003e347fae */ /* 0x0005e2000a1a1022 */
[----:B------:R-:W-:Y:S01]  /*45f0*/  LEA.HI.X.SX32 R61, R44, R224, 0x2, P5 ;  /* 0x000000e02c3d7211 */ /* 0x000fe200028f16ff */
[----:B-1----:R-:W-:Y:S01]  /*4600*/  IMAD R41, R189, UR4, RZ ;  /* 0x00000004bd297c24 */ /* 0x002fe2000f8e02ff */
[----:B------:R-:W-:Y:S01]  /*4610*/  LEA R192, P5, R43, R188, 0x2 ;  /* 0x000000bc2bc07211 */ /* 0x000fe200078a10ff */
[----:B------:R-:W-:Y:S01]  /*4620*/  IMAD R40, R187, UR4, RZ ;  /* 0x00000004bb287c24 */ /* 0x000fe2000f8e02ff */
[----:B------:R-:W-:Y:S01]  /*4630*/  USHF.R.U32.HI UR4, URZ, 0x2, UR16 ;  /* 0x00000002ff047899 */ /* 0x000fe20008011610 */
[----:B------:R-:W-:Y:S01]  /*4640*/  LDGSTS.E [R52+0x2a00], desc[UR34][R60.64], P4 ;  /* 0x02a000003c347fae */ /* 0x000fe2000a1a1022 */
[----:B------:R-:W-:Y:S01]  /*4650*/  LEA.HI.X.SX32 R193, R43, R224, 0x2, P5 ;  /* 0x000000e02bc17211 */ /* 0x000fe200028f16ff */
[----:B------:R-:W-:Y:S01]  /*4660*/  IMAD.WIDE R70, R71, 0x4, R62 ;  /* 0x0000000447467825 */ /* 0x000fe200078e023e */
[----:B------:R-:W-:Y:S01]  /*4670*/  LEA R194, P5, R42, R188, 0x2 ;  /* 0x000000bc2ac27211 */ /* 0x000fe200078a10ff */
[----:B------:R-:W-:-:S02]  /*4680*/  USGXT.U32 UR4, UR4, 0x1 ;  /* 0x000000010404789a */ /* 0x000fc40008000000 */
[----:B------:R1:W-:Y:S01]  /*4690*/  LDGSTS.E [R52+0x2e00], desc[UR34][R192.64], P4 ;  /* 0x02e00000c0347fae */ /* 0x0003e2000a1a1022 */
[----:B------:R-:W-:Y:S01]  /*46a0*/  LEA.HI.X.SX32 R195, R42, R224, 0x2, P5 ;  /* 0x000000e02ac37211 */ /* 0x000fe200028f16ff */
[----:B--2---:R-:W-:Y:S01]  /*46b0*/  IMAD.U32 R63, RZ, RZ, UR9 ;  /* 0x00000009ff3f7e24 */ /* 0x004fe2000f8e00ff */
[C---:B------:R-:W-:Y:S01]  /*46c0*/  LEA R190, P5, R41.reuse, R188, 0x2 ;  /* 0x000000bc29be7211 */ /* 0x040fe200078a10ff */
[----:B------:R-:W-:Y:S01]  /*46d0*/  IMAD.U32 R65, RZ, RZ, UR9 ;  /* 0x00000009ff417e24 */ /* 0x000fe2000f8e00ff */
[----:B------:R-:W-:Y:S01]  /*46e0*/  UIADD3 UR14, UPT, UPT, UR4, UR14, UR13 ;  /* 0x0000000e040e7290 */ /* 0x000fe2000fffe00d */
[----:B------:R2:W-:Y:S01]  /*46f0*/  LDGSTS.E [R52+0x3200], desc[UR34][R194.64], P4 ;  /* 0x03200000c2347fae */ /* 0x0005e2000a1a1022 */
[----:B------:R-:W-:Y:S01]  /*4700*/  LEA.HI.X.SX32 R191, R41, R224, 0x2, P5 ;  /* 0x000000e029bf7211 */ /* 0x000fe200028f16ff */
[----:B------:R-:W-:Y:S01]  /*4710*/  IMAD.WIDE R62, R63, 0x4, R194 ;  /* 0x000000043f3e7825 */ /* 0x000fe200078e02c2 */
[----:B------:R-:W-:-:S03]  /*4720*/  LEA R186, P5, R40, R188, 0x2 ;  /* 0x000000bc28ba7211 */ /* 0x000fc600078a10ff */
[----:B------:R-:W-:Y:S01]  /*4730*/  LDGSTS.E [R52+0x3600], desc[UR34][R190.64], P4 ;  /* 0x03600000be347fae */ /* 0x000fe2000a1a1022 */
[----:B------:R-:W-:Y:S01]  /*4740*/  LEA.HI.X.SX32 R187, R40, R224, 0x2, P5 ;  /* 0x000000e028bb7211 */ /* 0x000fe200028f16ff */
[----:B------:R-:W-:Y:S01]  /*4750*/  IMAD.WIDE R64, R65, 0x4, R192 ;  /* 0x0000000441407825 */ /* 0x000fe200078e02c0 */
[----:B------:R-:W-:-:S03]  /*4760*/  LEA R188, P5, R39, R188, 0x2 ;  /* 0x000000bc27bc7211 */ /* 0x000fc600078a10ff */
[----:B------:R3:W-:Y:S01]  /*4770*/  LDGSTS.E [R52+0x3a00], desc[UR34][R186.64], P4 ;  /* 0x03a00000ba347fae */ /* 0x0007e2000a1a1022 */
[----:B------:R-:W-:Y:S01]  /*4780*/  LEA.HI.X.SX32 R189, R39, R224, 0x2, P5 ;  /* 0x000000e027bd7211 */ /* 0x000fe200028f16ff */
[----:B-1----:R-:W-:Y:S01]  /*4790*/  IMAD.WIDE R192, R229, 0x4, R186 ;  /* 0x00000004e5c07825 */ /* 0x002fe200078e02ba */
[----:B------:R-:W-:-:S03]  /*47a0*/  ISETP.GE.AND P5, PT, R8, R227, PT ;  /* 0x000000e30800720c */ /* 0x000fc60003fa6270 */
[----:B------:R1:W-:Y:S01]  /*47b0*/  LDGSTS.E [R52+0x3e00], desc[UR34][R188.64], P4 ;  /* 0x03e00000bc347fae */ /* 0x0003e2000a1a1022 */
[----:B------:R-:W-:Y:S01]  /*47c0*/  SEL R224, RZ, 0x4, P5 ;  /* 0x00000004ffe07807 */ /* 0x000fe20002800000 */
[----:B------:R-:W-:Y:S01]  /*47d0*/  IMAD.U32 R67, RZ, RZ, UR9 ;  /* 0x00000009ff437e24 */ /* 0x000fe2000f8e00ff */
[-C--:B------:R-:W-:Y:S01]  /*47e0*/  ISETP.GE.AND P5, PT, R7, R227.reuse, PT ;  /* 0x000000e30700720c */ /* 0x080fe20003fa6270 */
[----:B------:R-:W0:Y:S01]  /*47f0*/  LDGDEPBAR ;  /* 0x00000000000079af */ /* 0x000e220000000000 */
[----:B------:R-:W-:Y:S01]  /*4800*/  SEL R224, R224, RZ, P2 ;  /* 0x000000ffe0e07207 */ /* 0x000fe20001000000 */
[----:B------:R-:W-:Y:S01]  /*4810*/  IMAD.WIDE R66, R67, 0x4, R60 ;  /* 0x0000000443427825 */ /* 0x000fe200078e023c */
[----:B--2---:R-:W-:Y:S01]  /*4820*/  SEL R194, RZ, 0x4, P5 ;  /* 0x00000004ffc27807 */ /* 0x004fe20002800000 */
[----:B------:R-:W-:Y:S01]  /*4830*/  BAR.SYNC.DEFER_BLOCKING 0x0 ;  /* 0x0000000000007b1d */ /* 0x000fe20000010000 */
[----:B------:R-:W-:Y:S01]  /*4840*/  ISETP.GE.AND P5, PT, R10, R227, PT ;  /* 0x000000e30a00720c */ /* 0x000fe20003fa6270 */
[----:B------:R-:W-:Y:S01]  /*4850*/  IMAD.U32 R61, RZ, RZ, UR9 ;  /* 0x00000009ff3d7e24 */ /* 0x000fe2000f8e00ff */
[----:B------:R-:W-:Y:S01]  /*4860*/  SEL R194, R194, RZ, P2 ;  /* 0x000000ffc2c27207 */ /* 0x000fe20001000000 */
[----:B------:R-:W-:Y:S01]  /*4870*/  IMAD.U32 R195, RZ, RZ, UR8 ;  /* 0x00000008ffc37e24 */ /* 0x000fe2000f8e00ff */
[----:B------:R-:W-:Y:S01]  /*4880*/  ISETP.NE.U32.AND P4, PT, R224, RZ, PT ;  /* 0x000000ffe000720c */ /* 0x000fe20003f85070 */
[----:B------:R-:W-:Y:S01]  /*4890*/  IMAD.WIDE R60, R61, 0x4, R190 ;  /* 0x000000043d3c7825 */ /* 0x000fe200078e02be */
[----:B---3--:R-:W-:-:S02]  /*48a0*/  SEL R186, RZ, 0x4, P5 ;  /* 0x00000004ffba7807 */ /* 0x008fc40002800000 */
[----:B------:R-:W-:Y:S01]  /*48b0*/  ISETP.NE.U32.AND P5, PT, R194, RZ, PT ;  /* 0x000000ffc200720c */ /* 0x000fe20003fa5070 */
[----:B------:R-:W-:Y:S01]  /*48c0*/  IMAD.WIDE R150, R195, 0x4, R150 ;  /* 0x00000004c3967825 */ /* 0x000fe200078e0296 */
[----:B------:R-:W-:-:S03]  /*48d0*/  SEL R186, R186, RZ, P2 ;  /* 0x000000ffbaba7207 */ /* 0x000fc60001000000 */
[----:B------:R-:W-:Y:S02]  /*48e0*/  IMAD.U32 R229, RZ, RZ, UR8 ;  /* 0x00000008ffe57e24 */ /* 0x000fe4000f8e00ff */
[----:B------:R-:W-:Y:S02]  /*48f0*/  IMAD.U32 R191, RZ, RZ, UR8 ;  /* 0x00000008ffbf7e24 */ /* 0x000fe4000f8e00ff */
[----:B------:R-:W-:-:S04]  /*4900*/  IMAD.WIDE R152, R229, 0x4, R152 ;  /* 0x00000004e5987825 */ /* 0x000fc800078e0298 */
[----:B------:R-:W-:Y:S01]  /*4910*/  IMAD.WIDE R154, R191, 0x4, R154 ;  /* 0x00000004bf9a7825 */ /* 0x000fe200078e029a */
[----:B------:R-:W-:Y:S01]  /*4920*/  @!PT LDS RZ, [RZ] ;  /* 0x00000000fffff984 */ /* 0x000fe20000000800 */
[----:B------:R-:W-:Y:S01]  /*4930*/  @!PT LDS RZ, [RZ] ;  /* 0x00000000fffff984 */ /* 0x000fe20000000800 */
[----:B------:R-:W-:Y:S01]  /*4940*/  @!PT LDS RZ, [RZ] ;  /* 0x00000000fffff984 */ /* 0x000fe20000000800 */
[----:B------:R2:W-:Y:S01]  /*4950*/  LDGSTS.E [R219+0x20000], desc[UR34][R148.64], P6 ;  /* 0x2000000094db7fae */ /* 0x0005e2000b1a1022 */
[-C--:B------:R-:W-:Y:S02]  /*4960*/  ISETP.GE.AND P6, PT, R11, R227.reuse, PT ;  /* 0x000000e30b00720c */ /* 0x080fe40003fc6270 */
[----:B------:R-:W-:Y:S01]  /*4970*/  IMAD.WIDE R156, R195, 0x4, R156 ;  /* 0x00000004c39c7825 */ /* 0x000fe200078e029c */
[----:B------:R2:W-:Y:S01]  /*4980*/  LDGSTS.E [R219+0x20008], desc[UR34][R146.64], P3 ;  /* 0x2000800092db7fae */ /* 0x0005e200099a1022 */
[----:B------:R-:W-:Y:S02]  /*4990*/  SEL R187, RZ, 0x4, P6 ;  /* 0x00000004ffbb7807 */ /* 0x000fe40003000000 */
[C---:B------:R-:W-:Y:S01]  /*49a0*/  IMAD.WIDE R160, R191.reuse, 0x4, R160 ;  /* 0x00000004bfa07825 */ /* 0x040fe200078e02a0 */
[-C--:B------:R-:W-:Y:S01]  /*49b0*/  ISETP.GE.AND P6, PT, R12, R227.reuse, PT ;  /* 0x000000e30c00720c */ /* 0x080fe20003fc6270 */
[----:B------:R2:W-:Y:S01]  /*49c0*/  LDGSTS.E [R219+0x20010], desc[UR34][R144.64], P4 ;  /* 0x2001000090db7fae */ /* 0x0005e2000a1a1022 */
[----:B------:R-:W-:Y:S01]  /*49d0*/  ISETP.NE.U32.AND P3, PT, R186, RZ, PT ;  /* 0x000000ffba00720c */ /* 0x000fe20003f65070 */
[----:B------:R-:W-:Y:S01]  /*49e0*/  IMAD.WIDE R162, R191, 0x4, R162 ;  /* 0x00000004bfa27825 */ /* 0x000fe200078e02a2 */
[----:B------:R-:W-:Y:S01]  /*49f0*/  SEL R187, R187, RZ, P2 ;  /* 0x000000ffbbbb7207 */ /* 0x000fe20001000000 */
[----:B------:R2:W-:Y:S01]  /*4a00*/  LDGSTS.E [R219+0x20018], desc[UR34][R142.64], P5 ;  /* 0x200180008edb7fae */ /* 0x0005e2000a9a1022 */
[----:B------:R-:W-:Y:S01]  /*4a10*/  SEL R186, RZ, 0x4, P6 ;  /* 0x00000004ffba7807 */ /* 0x000fe20003000000 */
[----:B------:R-:W-:Y:S01]  /*4a20*/  IMAD.WIDE R164, R195, 0x4, R164 ;  /* 0x00000004c3a47825 */ /* 0x000fe200078e02a4 */
[----:B------:R-:W-:-:S02]  /*4a30*/  ISETP.GE.AND P6, PT, R13, R227, PT ;  /* 0x000000e30d00720c */ /* 0x000fc40003fc6270 */
[----:B------:R-:W-:Y:S01]  /*4a40*/  ISETP.NE.U32.AND P4, PT, R187, RZ, PT ;  /* 0x000000ffbb00720c */ /* 0x000fe20003f85070 */
[C---:B------:R-:W-:Y:S01]  /*4a50*/  IMAD.WIDE R168, R191.reuse, 0x4, R168 ;  /* 0x00000004bfa87825 */ /* 0x040fe200078e02a8 */
[----:B------:R-:W-:Y:S02]  /*4a60*/  SEL R186, R186, RZ, P2 ;  /* 0x000000ffbaba7207 */ /* 0x000fe40001000000 */
[-C--:B------:R-:W-:Y:S01]  /*4a70*/  ISETP.GE.AND P5, PT, R14, R227.reuse, PT ;  /* 0x000000e30e00720c */ /* 0x080fe20003fa6270 */
[----:B------:R2:W-:Y:S01]  /*4a80*/  LDGSTS.E [R219+0x20020], desc[UR34][R140.64], P3 ;  /* 0x200200008cdb7fae */ /* 0x0005e200099a1022 */
[----:B------:R-:W-:Y:S01]  /*4a90*/  SEL R187, RZ, 0x4, P6 ;  /* 0x00000004ffbb7807 */ /* 0x000fe20003000000 */
[----:B------:R-:W-:Y:S01]  /*4aa0*/  IMAD.WIDE R170, R191, 0x4, R170 ;  /* 0x00000004bfaa7825 */ /* 0x000fe200078e02aa */
[----:B------:R-:W-:Y:S02]  /*4ab0*/  ISETP.NE.U32.AND P6, PT, R186, RZ, PT ;  /* 0x000000ffba00720c */ /* 0x000fe40003fc5070 */
[----:B------:R-:W-:Y:S01]  /*4ac0*/  SEL R186, RZ, 0x4, P5 ;  /* 0x00000004ffba7807 */ /* 0x000fe20002800000 */
[----:B------:R-:W-:Y:S01]  /*4ad0*/  IMAD.WIDE R172, R195, 0x4, R172 ;  /* 0x00000004c3ac7825 */ /* 0x000fe200078e02ac */
[----:B------:R-:W-:Y:S01]  /*4ae0*/  SEL R187, R187, RZ, P2 ;  /* 0x000000ffbbbb7207 */ /* 0x000fe20001000000 */
[----:B------:R2:W-:Y:S01]  /*4af0*/  LDGSTS.E [R219+0x20028], desc[UR34][R138.64], P4 ;  /* 0x200280008adb7fae */ /* 0x0005e2000a1a1022 */
[----:B------:R-:W-:Y:S01]  /*4b00*/  ISETP.GE.AND P5, PT, R15, R227, PT ;  /* 0x000000e30f00720c */ /* 0x000fe20003fa6270 */
[----:B------:R-:W-:Y:S01]  /*4b10*/  IMAD.WIDE R174, R191, 0x4, R174 ;  /* 0x00000004bfae7825 */ /* 0x000fe200078e02ae */
[----:B------:R-:W-:-:S02]  /*4b20*/  ISETP.NE.U32.AND P3, PT, R187, RZ, PT ;  /* 0x000000ffbb00720c */ /* 0x000fc40003f65070 */
[----:B------:R-:W-:Y:S01]  /*4b30*/  SEL R190, RZ, 0x4, P5 ;  /* 0x00000004ffbe7807 */ /* 0x000fe20002800000 */
[----:B------:R-:W-:Y:S01]  /*4b40*/  IMAD.U32 R187, RZ, RZ, UR8 ;  /* 0x00000008ffbb7e24 */ /* 0x000fe2000f8e00ff */
[----:B------:R-:W-:Y:S01]  /*4b50*/  SEL R186, R186, RZ, P2 ;  /* 0x000000ffbaba7207 */ /* 0x000fe20001000000 */
[----:B------:R2:W-:Y:S01]  /*4b60*/  LDGSTS.E [R219+0x20030], desc[UR34][R136.64], P6 ;  /* 0x2003000088db7fae */ /* 0x0005e2000b1a1022 */
[-C--:B------:R-:W-:Y:S01]  /*4b70*/  ISETP.GE.AND P5, PT, R16, R227.reuse, PT ;  /* 0x000000e31000720c */ /* 0x080fe20003fa6270 */
[----:B------:R-:W-:Y:S01]  /*4b80*/  IMAD.WIDE R158, R187, 0x4, R158 ;  /* 0x00000004bb9e7825 */ /* 0x000fe200078e029e */
[----:B------:R-:W-:Y:S02]  /*4b90*/  SEL R190, R190, RZ, P2 ;  /* 0x000000ffbebe7207 */ /* 0x000fe40001000000 */
[----:B------:R-:W-:Y:S01]  /*4ba0*/  ISETP.NE.U32.AND P4, PT, R186, RZ, PT ;  /* 0x000000ffba00720c */ /* 0x000fe20003f85070 */
[C---:B------:R-:W-:Y:S01]  /*4bb0*/  IMAD.WIDE R176, R195.reuse, 0x4, R176 ;  /* 0x00000004c3b07825 */ /* 0x040fe200078e02b0 */
[----:B------:R-:W-:Y:S01]  /*4bc0*/  SEL R186, RZ, 0x4, P5 ;  /* 0x00000004ffba7807 */ /* 0x000fe20002800000 */
[----:B------:R2:W-:Y:S01]  /*4bd0*/  LDGSTS.E [R219+0x20038], desc[UR34][R134.64], P3 ;  /* 0x2003800086db7fae */ /* 0x0005e200099a1022 */
[----:B------:R-:W-:Y:S01]  /*4be0*/  ISETP.NE.U32.AND P6, PT, R190, RZ, PT ;  /* 0x000000ffbe00720c */ /* 0x000fe20003fc5070 */
[----:B------:R-:W-:Y:S01]  /*4bf0*/  IMAD.WIDE R182, R195, 0x4, R182 ;  /* 0x00000004c3b67825 */ /* 0x000fe200078e02b6 */
[----:B------:R-:W-:-:S02]  /*4c00*/  ISETP.GE.AND P5, PT, R17, R227, PT ;  /* 0x000000e31100720c */ /* 0x000fc40003fa6270 */
[----:B------:R-:W-:Y:S01]  /*4c10*/  SEL R186, R186, RZ, P2 ;  /* 0x000000ffbaba7207 */ /* 0x000fe20001000000 */
[----:B------:R-:W-:Y:S01]  /*4c20*/  IMAD.U32 R229, RZ, RZ, UR9 ;  /* 0x00000009ffe57e24 */ /* 0x000fe2000f8e00ff */
[----:B------:R-:W-:Y:S02]  /*4c30*/  SEL R187, RZ, 0x4, P5 ;  /* 0x00000004ffbb7807 */ /* 0x000fe40002800000 */
[----:B------:R-:W-:Y:S01]  /*4c40*/  ISETP.GE.AND P3, PT, R18, R227, PT ;  /* 0x000000e31200720c */ /* 0x000fe20003f66270 */
[----:B------:R2:W-:Y:S01]  /*4c50*/  LDGSTS.E [R219+0x20040], desc[UR34][R132.64], P4 ;  /* 0x2004000084db7fae */ /* 0x0005e2000a1a1022 */
[----:B------:R-:W-:Y:S01]  /*4c60*/  ISETP.NE.U32.AND P5, PT, R186, RZ, PT ;  /* 0x000000ffba00720c */ /* 0x000fe20003fa5070 */
[----:B-1----:R-:W-:Y:S01]  /*4c70*/  IMAD.WIDE R188, R229, 0x4, R188 ;  /* 0x00000004e5bc7825 */ /* 0x002fe200078e02bc */
[----:B------:R-:W-:Y:S01]  /*4c80*/  SEL R187, R187, RZ, P2 ;  /* 0x000000ffbbbb7207 */ /* 0x000fe20001000000 */
[----:B------:R2:W-:Y:S01]  /*4c90*/  LDGSTS.E [R219+0x20048], desc[UR34][R130.64], P6 ;  /* 0x2004800082db7fae */ /* 0x0005e2000b1a1022 */
[----:B------:R-:W-:-:S02]  /*4ca0*/  SEL R186, RZ, 0x4, P3 ;  /* 0x00000004ffba7807 */ /* 0x000fc40001800000 */
[-C--:B------:R-:W-:Y:S02]  /*4cb0*/  ISETP.GE.AND P3, PT, R19, R227.reuse, PT ;  /* 0x000000e31300720c */ /* 0x080fe40003f66270 */
[----:B------:R-:W-:Y:S02]  /*4cc0*/  ISETP.NE.U32.AND P4, PT, R187, RZ, PT ;  /* 0x000000ffbb00720c */ /* 0x000fe40003f85070 */
[----:B------:R-:W-:Y:S02]  /*4cd0*/  SEL R186, R186, RZ, P2 ;  /* 0x000000ffbaba7207 */ /* 0x000fe40001000000 */
[----:B------:R-:W-:Y:S01]  /*4ce0*/  ISETP.GE.AND P6, PT, R20, R227, PT ;  /* 0x000000e31400720c */ /* 0x000fe20003fc6270 */
[----:B------:R2:W-:Y:S01]  /*4cf0*/  LDGSTS.E [R219+0x20050], desc[UR34][R128.64], P5 ;  /* 0x2005000080db7fae */ /* 0x0005e2000a9a1022 */
[----:B------:R-:W-:Y:S02]  /*4d00*/  SEL R187, RZ, 0x4, P3 ;  /* 0x00000004ffbb7807 */ /* 0x000fe40001800000 */
[----:B------:R-:W-:-:S02]  /*4d10*/  ISETP.NE.U32.AND P3, PT, R186, RZ, PT ;  /* 0x000000ffba00720c */ /* 0x000fc40003f65070 */
[----:B------:R-:W-:Y:S02]  /*4d20*/  SEL R186, RZ, 0x4, P6 ;  /* 0x00000004ffba7807 */ /* 0x000fe40003000000 */
[----:B------:R-:W-:Y:S01]  /*4d30*/  SEL R187, R187, RZ, P2 ;  /* 0x000000ffbbbb7207 */ /* 0x000fe20001000000 */
[----:B------:R2:W-:Y:S01]  /*4d40*/  LDGSTS.E [R219+0x20058], desc[UR34][R126.64], P4 ;  /* 0x200580007edb7fae */ /* 0x0005e2000a1a1022 */
[-C--:B------:R-:W-:Y:S02]  /*4d50*/  ISETP.GE.AND P5, PT, R21, R227.reuse, PT ;  /* 0x000000e31500720c */ /* 0x080fe40003fa6270 */
[----:B------:R-:W-:Y:S02]  /*4d60*/  SEL R186, R186, RZ, P2 ;  /* 0x000000ffbaba7207 */ /* 0x000fe40001000000 */
[----:B------:R-:W-:Y:S02]  /*4d70*/  ISETP.NE.U32.AND P6, PT, R187, RZ, PT ;  /* 0x000000ffbb00720c */ /* 0x000fe40003fc5070 */
[----:B------:R-:W-:Y:S01]  /*4d80*/  SEL R187, RZ, 0x4, P5 ;  /* 0x00000004ffbb7807 */ /* 0x000fe20002800000 */
[----:B------:R2:W-:Y:S01]  /*4d90*/  LDGSTS.E [R219+0x20060], desc[UR34][R124.64], P3 ;  /* 0x200600007cdb7fae */ /* 0x0005e200099a1022 */
[----:B------:R-:W-:-:S02]  /*4da0*/  ISETP.GE.AND P5, PT, R22, R227, PT ;  /* 0x000000e31600720c */ /* 0x000fc40003fa6270 */
[----:B------:R-:W-:Y:S02]  /*4db0*/  ISETP.NE.U32.AND P4, PT, R186, RZ, PT ;  /* 0x000000ffba00720c */ /* 0x000fe40003f85070 */
[----:B------:R-:W-:Y:S02]  /*4dc0*/  SEL R190, RZ, 0x4, P5 ;  /* 0x00000004ffbe7807 */ /* 0x000fe40002800000 */
[----:B------:R-:W-:Y:S02]  /*4dd0*/  SEL R187, R187, RZ, P2 ;  /* 0x000000ffbbbb7207 */ /* 0x000fe40001000000 */
[-C--:B------:R-:W-:Y:S01]  /*4de0*/  ISETP.GE.AND P5, PT, R23, R227.reuse, PT ;  /* 0x000000e31700720c */ /* 0x080fe20003fa6270 */
[----:B------:R2:W-:Y:S01]  /*4df0*/  LDGSTS.E [R219+0x20068], desc[UR34][R122.64], P6 ;  /* 0x200680007adb7fae */ /* 0x0005e2000b1a1022 */
[----:B------:R-:W-:Y:S02]  /*4e00*/  SEL R190, R190, RZ, P2 ;  /* 0x000000ffbebe7207 */ /* 0x000fe40001000000 */
[----:B------:R-:W-:Y:S01]  /*4e10*/  ISETP.NE.U32.AND P3, PT, R187, RZ, PT ;  /* 0x000000ffbb00720c */ /* 0x000fe20003f65070 */
[----:B------:R-:W-:Y:S01]  /*4e20*/  IMAD.U32 R187, RZ, RZ, UR8 ;  /* 0x00000008ffbb7e24 */ /* 0x000fe2000f8e00ff */
[----:B------:R-:W-:Y:S01]  /*4e30*/  SEL R186, RZ, 0x4, P5 ;  /* 0x00000004ffba7807 */ /* 0x000fe20002800000 */
[----:B------:R2:W-:Y:S01]  /*4e40*/  LDGSTS.E [R219+0x20070], desc[UR34][R150.64], P4 ;  /* 0x2007000096db7fae */ /* 0x0005e2000a1a1022 */
[----:B------:R-:W-:Y:S01]  /*4e50*/  ISETP.GE.AND P5, PT, R24, R227, PT ;  /* 0x000000e31800720c */ /* 0x000fe20003fa6270 */
[----:B------:R-:W-:Y:S01]  /*4e60*/  IMAD.WIDE R166, R187, 0x4, R166 ;  /* 0x00000004bba67825 */ /* 0x000fe200078e02a6 */
[----:B------:R-:W-:-:S02]  /*4e70*/  ISETP.NE.U32.AND P6, PT, R190, RZ, PT ;  /* 0x000000ffbe00720c */ /* 0x000fc40003fc5070 */
[----:B------:R-:W-:Y:S02]  /*4e80*/  SEL R186, R186, RZ, P2 ;  /* 0x000000ffbaba7207 */ /* 0x000fe40001000000 */
[-C--:B------:R-:W-:Y:S02]  /*4e90*/  ISETP.GE.AND P4, PT, R25, R227.reuse, PT ;  /* 0x000000e31900720c */ /* 0x080fe40003f86270 */
[----:B------:R-:W-:Y:S01]  /*4ea0*/  SEL R187, RZ, 0x4, P5 ;  /* 0x00000004ffbb7807 */ /* 0x000fe20002800000 */
[----:B------:R2:W-:Y:S01]  /*4eb0*/  LDGSTS.E [R219+0x20078], desc[UR34][R152.64], P3 ;  /* 0x2007800098db7fae */ /* 0x0005e200099a1022 */
[----:B------:R-:W-:Y:S02]  /*4ec0*/  ISETP.NE.U32.AND P5, PT, R186, RZ, PT ;  /* 0x000000ffba00720c */ /* 0x000fe40003fa5070 */
[----:B------:R-:W-:Y:S02]  /*4ed0*/  SEL R186, RZ, 0x4, P4 ;  /* 0x00000004ffba7807 */ /* 0x000fe40002000000 */
[----:B------:R-:W-:Y:S01]  /*4ee0*/  SEL R187, R187, RZ, P2 ;  /* 0x000000ffbbbb7207 */ /* 0x000fe20001000000 */
[----:B------:R2:W-:Y:S01]  /*4ef0*/  LDGSTS.E [R219+0x20080], desc[UR34][R154.64], P6 ;  /* 0x200800009adb7fae */ /* 0x0005e2000b1a1022 */
[----:B------:R-:W-:-:S02]  /*4f00*/  ISETP.GE.AND P4, PT, R26, R227, PT ;  /* 0x000000e31a00720c */ /* 0x000fc40003f86270 */
[----:B------:R-:W-:Y:S02]  /*4f10*/  ISETP.NE.U32.AND P3, PT, R187, RZ, PT ;  /* 0x000000ffbb00720c */ /* 0x000fe40003f65070 */
[----:B------:R-:W-:Y:S02]  /*4f20*/  SEL R187, RZ, 0x4, P4 ;  /* 0x00000004ffbb7807 */ /* 0x000fe40002000000 */
[----:B------:R-:W-:Y:S01]  /*4f30*/  SEL R186, R186, RZ, P2 ;  /* 0x000000ffbaba7207 */ /* 0x000fe20001000000 */
[----:B------:R2:W-:Y:S01]  /*4f40*/  LDGSTS.E [R219+0x20088], desc[UR34][R156.64], P5 ;  /* 0x200880009cdb7fae */ /* 0x0005e2000a9a1022 */
[----:B------:R-:W-:Y:S02]  /*4f50*/  ISETP.GE.AND P6, PT, R27, R227, PT ;  /* 0x000000e31b00720c */ /* 0x000fe40003fc6270 */
[----:B------:R-:W-:Y:S02]  /*4f60*/  SEL R187, R187, RZ, P2 ;  /* 0x000000ffbbbb7207 */ /* 0x000fe40001000000 */
[----:B------:R-:W-:-:S02]  /*4f70*/  ISETP.NE.U32.AND P4, PT, R186, RZ, PT ;  /* 0x000000ffba00720c */ /* 0x000fc40003f85070 */
[-C--:B------:R-:W-:Y:S01]  /*4f80*/  ISETP.GE.AND P5, PT, R28, R227.reuse, PT ;  /* 0x000000e31c00720c */ /* 0x080fe20003fa6270 */
[----:B------:R2:W-:Y:S01]  /*4f90*/  LDGSTS.E [R219+0x20090], desc[UR34][R158.64], P3 ;  /* 0x200900009edb7fae */ /* 0x0005e200099a1022 */
[----:B------:R-:W-:Y:S02]  /*4fa0*/  SEL R186, RZ, 0x4, P6 ;  /* 0x00000004ffba7807 */ /* 0x000fe40003000000 */
[----:B------:R-:W-:Y:S02]  /*4fb0*/  ISETP.NE.U32.AND P6, PT, R187, RZ, PT ;  /* 0x000000ffbb00720c */ /* 0x000fe40003fc5070 */
[----:B------:R-:W-:Y:S02]  /*4fc0*/  SEL R187, RZ, 0x4, P5 ;  /* 0x00000004ffbb7807 */ /* 0x000fe40002800000 */
[----:B------:R-:W-:Y:S02]  /*4fd0*/  SEL R186, R186, RZ, P2 ;  /* 0x000000ffbaba7207 */ /* 0x000fe40001000000 */
[----:B------:R-:W-:Y:S01]  /*4fe0*/  ISETP.GE.AND P5, PT, R29, R227, PT ;  /* 0x000000e31d00720c */ /* 0x000fe20003fa6270 */
[----:B------:R2:W-:Y:S01]  /*4ff0*/  LDGSTS.E [R219+0x20098], desc[UR34][R160.64], P4 ;  /* 0x20098000a0db7fae */ /* 0x0005e2000a1a1022 */
[----:B------:R-:W-:-:S02]  /*5000*/  ISETP.NE.U32.AND P3, PT, R186, RZ, PT ;  /* 0x000000ffba00720c */ /* 0x000fc40003f65070 */
[----:B------:R-:W-:Y:S02]  /*5010*/  SEL R190, RZ, 0x4, P5 ;  /* 0x00000004ffbe7807 */ /* 0x000fe40002800000 */
[----:B------:R-:W-:Y:S01]  /*5020*/  SEL R187, R187, RZ, P2 ;  /* 0x000000ffbbbb7207 */ /* 0x000fe20001000000 */
[----:B------:R2:W-:Y:S01]  /*5030*/  LDGSTS.E [R219+0x200a0], desc[UR34][R162.64], P6 ;  /* 0x200a0000a2db7fae */ /* 0x0005e2000b1a1022 */
[-C--:B------:R-:W-:Y:S02]  /*5040*/  ISETP.GE.AND P5, PT, R30, R227.reuse, PT ;  /* 0x000000e31e00720c */ /* 0x080fe40003fa6270 */
[----:B------:R-:W-:Y:S02]  /*5050*/  ISETP.NE.U32.AND P4, PT, R187, RZ, PT ;  /* 0x000000ffbb00720c */ /* 0x000fe40003f85070 */
[----:B------:R-:W-:Y:S02]  /*5060*/  SEL R186, RZ, 0x4, P5 ;  /* 0x00000004ffba7807 */ /* 0x000fe40002800000 */
[----:B------:R-:W-:Y:S01]  /*5070*/  SEL R190, R190, RZ, P2 ;  /* 0x000000ffbebe7207 */ /* 0x000fe20001000000 */
[----:B------:R2:W-:Y:S01]  /*5080*/  LDGSTS.E [R219+0x200a8], desc[UR34][R164.64], P3 ;  /* 0x200a8000a4db7fae */ /* 0x0005e200099a1022 */
[----:B------:R-:W-:-:S02]  /*5090*/  ISETP.GE.AND P6, PT, R31, R227, PT ;  /* 0x000000e31f00720c */ /* 0x000fc40003fc6270 */
[----:B------:R-:W-:Y:S02]  /*50a0*/  SEL R186, R186, RZ, P2 ;  /* 0x000000ffbaba7207 */ /* 0x000fe40001000000 */
[----:B------:R-:W-:Y:S02]  /*50b0*/  ISETP.NE.U32.AND P5, PT, R190, RZ, PT ;  /* 0x000000ffbe00720c */ /* 0x000fe40003fa5070 */
[----:B------:R-:W-:Y:S01]  /*50c0*/  SEL R187, RZ, 0x4, P6 ;  /* 0x00000004ffbb7807 */ /* 0x000fe20003000000 */
[----:B------:R2:W-:Y:S01]  /*50d0*/  LDGSTS.E [R219+0x200b0], desc[UR34][R166.64], P4 ;  /* 0x200b0000a6db7fae */ /* 0x0005e2000a1a1022 */
[----:B------:R-:W-:Y:S02]  /*50e0*/  ISETP.NE.U32.AND P3, PT, R186, RZ, PT ;  /* 0x000000ffba00720c */ /* 0x000fe40003f65070 */
[----:B------:R-:W-:Y:S02]  /*50f0*/  SEL R187, R187, RZ, P2 ;  /* 0x000000ffbbbb7207 */ /* 0x000fe40001000000 */
[----:B------:R-:W-:-:S02]  /*5100*/  ISETP.GE.AND P6, PT, R32, R227, PT ;  /* 0x000000e32000720c */ /* 0x000fc40003fc6270 */
[----:B------:R-:W-:Y:S02]  /*5110*/  ISETP.NE.U32.AND P4, PT, R187, RZ, PT ;  /* 0x000000ffbb00720c */ /* 0x000fe40003f85070 */
[----:B------:R-:W-:Y:S01]  /*5120*/  SEL R186, RZ, 0x4, P6 ;  /* 0x00000004ffba7807 */ /* 0x000fe20003000000 */
[----:B------:R2:W-:Y:S01]  /*5130*/  LDGSTS.E [R219+0x200b8], desc[UR34][R168.64], P5 ;  /* 0x200b8000a8db7fae */ /* 0x0005e2000a9a1022 */
[-C--:B------:R-:W-:Y:S02]  /*5140*/  ISETP.GE.AND P6, PT, R33, R227.reuse, PT ;  /* 0x000000e32100720c */ /* 0x080fe40003fc6270 */
[----:B------:R-:W-:Y:S01]  /*5150*/  SEL R186, R186, RZ, P2 ;  /* 0x000000ffbaba7207 */ /* 0x000fe20001000000 */
[----:B------:R2:W-:Y:S01]  /*5160*/  LDGSTS.E [R219+0x200c0], desc[UR34][R170.64], P3 ;  /* 0x200c0000aadb7fae */ /* 0x0005e200099a1022 */
[----:B------:R-:W-:Y:S02]  /*5170*/  ISETP.GE.AND P5, PT, R34, R227, PT ;  /* 0x000000e32200720c */ /* 0x000fe40003fa6270 */
[----:B------:R-:W-:-:S02]  /*5180*/  SEL R187, RZ, 0x4, P6 ;  /* 0x00000004ffbb7807 */ /* 0x000fc40003000000 */
[-C--:B------:R-:W-:Y:S01]  /*5190*/  ISETP.GE.AND P6, PT, R5, R227.reuse, PT ;  /* 0x000000e30500720c */ /* 0x080fe20003fc6270 */
[----:B------:R2:W-:Y:S01]  /*51a0*/  LDGSTS.E [R219+0x200c8], desc[UR34][R172.64], P4 ;  /* 0x200c8000acdb7fae */ /* 0x0005e2000a1a1022 */
[----:B------:R-:W-:Y:S02]  /*51b0*/  ISETP.NE.U32.AND P3, PT, R186, RZ, PT ;  /* 0x000000ffba00720c */ /* 0x000fe40003f65070 */
[----:B------:R-:W-:Y:S02]  /*51c0*/  SEL R186, RZ, 0x4, P5 ;  /* 0x00000004ffba7807 */ /* 0x000fe40002800000 */
[----:B------:R-:W-:Y:S02]  /*51d0*/  SEL R187, R187, RZ, P2 ;  /* 0x000000ffbbbb7207 */ /* 0x000fe40001000000 */
[----:B------:R-:W-:Y:S02]  /*51e0*/  ISETP.GE.AND P5, PT, R35, R227, PT ;  /* 0x000000e32300720c */ /* 0x000fe40003fa6270 */
[----:B------:R-:W-:-:S02]  /*51f0*/  SEL R190, RZ, 0x4, P6 ;  /* 0x00000004ffbe7807 */ /* 0x000fc40003000000 */
[----:B------:R-:W-:Y:S02]  /*5200*/  ISETP.NE.U32.AND P4, PT, R187, RZ, PT ;  /* 0x000000ffbb00720c */ /* 0x000fe40003f85070 */
[-C--:B------:R-:W-:Y:S01]  /*5210*/  ISETP.GE.AND P6, PT, R36, R227.reuse, PT ;  /* 0x000000e32400720c */ /* 0x080fe20003fc6270 */
[----:B------:R2:W-:Y:S01]  /*5220*/  LDGSTS.E [R219+0x200d0], desc[UR34][R174.64], P3 ;  /* 0x200d0000aedb7fae */ /* 0x0005e200099a1022 */
[----:B------:R-:W-:Y:S02]  /*5230*/  SEL R191, R190, RZ, P2 ;  /* 0x000000ffbebf7207 */ /* 0x000fe40001000000 */
[----:B------:R-:W-:Y:S02]  /*5240*/  SEL R187, RZ, 0x4, P5 ;  /* 0x00000004ffbb7807 */ /* 0x000fe40002800000 */
[----:B------:R-:W-:Y:S01]  /*5250*/  ISETP.GE.AND P5, PT, R37, R227, PT ;  /* 0x000000e32500720c */ /* 0x000fe20003fa6270 */
[----:B------:R-:W-:Y:S01]  /*5260*/  IMAD.U32 R227, RZ, RZ, UR8 ;  /* 0x00000008ffe37e24 */ /* 0x000fe2000f8e00ff */
[----:B------:R-:W-:-:S02]  /*5270*/  SEL R190, RZ, 0x4, P6 ;  /* 0x00000004ffbe7807 */ /* 0x000fc40003000000 */
[----:B------:R-:W-:Y:S01]  /*5280*/  ISETP.NE.U32.AND P6, PT, R191, RZ, PT ;  /* 0x000000ffbf00720c */ /* 0x000fe20003fc5070 */
[----:B------:R2:W-:Y:S01]  /*5290*/  LDGSTS.E [R219+0x200d8], desc[UR34][R176.64], P4 ;  /* 0x200d8000b0db7fae */ /* 0x0005e2000a1a1022 */
[----:B------:R-:W-:Y:S01]  /*52a0*/  SEL R191, RZ, 0x4, P5 ;  /* 0x00000004ffbf7807 */ /* 0x000fe20002800000 */
[----:B------:R-:W-:Y:S01]  /*52b0*/  IMAD.WIDE R184, R227, 0x4, R184 ;  /* 0x00000004e3b87825 */ /* 0x000fe200078e02b8 */
[----:B------:R-:W-:Y:S02]  /*52c0*/  SEL R186, R186, RZ, P2 ;  /* 0x000000ffbaba7207 */ /* 0x000fe40001000000 */
[----:B------:R-:W-:Y:S02]  /*52d0*/  SEL R187, R187, RZ, P2 ;  /* 0x000000ffbbbb7207 */ /* 0x000fe40001000000 */
[----:B------:R-:W-:Y:S02]  /*52e0*/  SEL R190, R190, RZ, P2 ;  /* 0x000000ffbebe7207 */ /* 0x000fe40001000000 */
[----:B------:R-:W-:-:S02]  /*52f0*/  SEL R191, R191, RZ, P2 ;  /* 0x000000ffbfbf7207 */ /* 0x000fc40001000000 */
[----:B------:R-:W-:Y:S02]  /*5300*/  ISETP.NE.U32.AND P5, PT, R186, RZ, PT ;  /* 0x000000ffba00720c */ /* 0x000fe40003fa5070 */
[----:B------:R-:W-:Y:S01]  /*5310*/  ISETP.NE.U32.AND P2, PT, R187, RZ, PT ;  /* 0x000000ffbb00720c */ /* 0x000fe20003f45070 */
[----:B------:R-:W-:Y:S01]  /*5320*/  IMAD.U32 R187, RZ, RZ, UR8 ;  /* 0x00000008ffbb7e24 */ /* 0x000fe2000f8e00ff */
[----:B------:R-:W-:Y:S02]  /*5330*/  ISETP.NE.U32.AND P3, PT, R190, RZ, PT ;  /* 0x000000ffbe00720c */ /* 0x000fe40003f65070 */
[----:B------:R-:W-:Y:S01]  /*5340*/  ISETP.NE.U32.AND P4, PT, R191, RZ, PT ;  /* 0x000000ffbf00720c */ /* 0x000fe20003f85070 */
[----:B------:R-:W-:Y:S02]  /*5350*/  IMAD.U32 R191, RZ, RZ, UR8 ;  /* 0x00000008ffbf7e24 */ /* 0x000fe4000f8e00ff */
[----:B------:R-:W-:-:S04]  /*5360*/  IMAD.WIDE R178, R187, 0x4, R178 ;  /* 0x00000004bbb27825 */ /* 0x000fc800078e02b2 */
[----:B------:R-:W-:Y:S01]  /*5370*/  IMAD.WIDE R180, R191, 0x4, R180 ;  /* 0x00000004bfb47825 */ /* 0x000fe200078e02b4 */
[----:B------:R2:W-:Y:S04]  /*5380*/  LDGSTS.E [R219+0x200e0], desc[UR34][R178.64], P5 ;  /* 0x200e0000b2db7fae */ /* 0x0005e8000a9a1022 */
[----:B------:R2:W-:Y:S01]  /*5390*/  LDGSTS.E [R219+0x200e8], desc[UR34][R180.64], P2 ;  /* 0x200e8000b4db7fae */ /* 0x0005e200091a1022 */
[----:B------:R-:W-:-:S03]  /*53a0*/  ISETP.GE.AND P2, PT, R223, 0x40, PT ;  /* 0x00000040df00780c */ /* 0x000fc60003f46270 */
[----:B------:R2:W-:Y:S04]  /*53b0*/  LDGSTS.E [R219+0x200f0], desc[UR34][R182.64], P3 ;  /* 0x200f0000b6db7fae */ /* 0x0005e800099a1022 */
[----:B------:R2:W-:Y:S04]  /*53c0*/  LDGSTS.E [R219+0x200f8], desc[UR34][R184.64], P4 ;  /* 0x200f8000b8db7fae */ /* 0x0005e8000a1a1022 */
[----:B------:R-:W0:Y:S04]  /*53d0*/  LDGDEPBAR ;  /* 0x00000000000079af */ /* 0x000e280000000000 */
[----:B------:R2:W-:Y:S04]  /*53e0*/  LDGSTS.E [R205+0x8000], desc[UR34][R120.64], P6 ;  /* 0x0800000078cd7fae */ /* 0x0005e8000b1a1022 */
        /* <DEDUP_REMOVED lines=31> */
[----:B------:R-:W0:Y:S01]  /*55e0*/  LDGDEPBAR ;  /* 0x00000000000079af */ /* 0x000e220000000000 */
[----:B------:R-:W-:-:S04]  /*55f0*/  DEPBAR.LE SB0, 0x2 ;  /* 0x000080800000791a */ /* 0x000fc80000000000 */
[----:B------:R-:W-:Y:S06]  /*5600*/  BAR.SYNC.DEFER_BLOCKING 0x0 ;  /* 0x0000000000007b1d */ /* 0x000fec0000010000 */
[----:B------:R2:W1:Y:S04]  /*5610*/  LDS R190, [R4+UR11+0x18010] ;  /* 0x0180100b04be7984 */ /* 0x0004680008000800 */
[----:B------:R2:W3:Y:S04]  /*5620*/  LDS R191, [R4+UR11+0x18018] ;  /* 0x0180180b04bf7984 */ /* 0x0004e80008000800 */
[----:B------:R2:W4:Y:S04]  /*5630*/  LDS R194, [R4+UR11+0x18020] ;  /* 0x0180200b04c27984 */ /* 0x0005280008000800 */
[----:B------:R2:W5:Y:S04]  /*5640*/  LDS R195, [R4+UR11+0x18028] ;  /* 0x0180280b04c37984 */ /* 0x0005680008000800 */
[----:B------:R2:W1:Y:S04]  /*5650*/  LDS R224, [R4+UR11+0x18030] ;  /* 0x0180300b04e07984 */ /* 0x0004680008000800 */
        /* <DEDUP_REMOVED lines=24> */
[----:B------:R2:W1:Y:S01]  /*57e0*/  LDS R250, [R4+UR11+0x180f8] ;  /* 0x0180f80b04fa7984 */ /* 0x0004620008000800 */
[----:B---345:R-:W-:Y:S05]  /*57f0*/  @!P0 BRA `(.L_x_6) ;  /* 0x0000000000108947 */ /* 0x038fea0003800000 */
[----:B------:R-:W3:Y:S04]  /*5800*/  LDS R186, [R4+UR11+0x18000] ;  /* 0x0180000b04ba7984 */ /* 0x000ee80008000800 */
[----:B------:R-:W4:Y:S01]  /*5810*/  LDS R187, [R4+UR11+0x18008] ;  /* 0x0180080b04bb7984 */ /* 0x000f220008000800 */
[----:B---3--:R3:W-:Y:S01]  /*5820*/  STTM tmem[UR14], R186 ;  /* 0x000000ba000079ed */ /* 0x0087e2000804000e */
[----:B----4-:R3:W-:Y:S02]  /*5830*/  STTM tmem[UR14+0x2], R187 ;  /* 0x000002bb000079ed */ /* 0x0107e4000804000e */
.L_x_6:
[----:B------:R-:W-:Y:S01]  /*5840*/  UMOV UR4, URZ ;  /* 0x000000ff00047c82 */ /* 0x000fe20008000000 */
[----:B------:R-:W-:Y:S05]  /*5850*/  @!P0 BRA `(.L_x_7) ;  /* 0x00000000000c8947 */ /* 0x000fea0003800000 */
[----:B-1----:R1:W-:Y:S01]  /*5860*/  STTM tmem[UR14+0x4], R190 ;  /* 0x000004be000079ed */ /* 0x0023e2000804000e */
[----:B------:R-:W-:Y:S05]  /*5870*/  @!P0 BRA `(.L_x_8) ;  /* 0x00000000000c8947 */ /* 0x000fea0003800000 */
[----:B------:R4:W-:Y:S02]  /*5880*/  STTM tmem[UR14+0x6], R191 ;  /* 0x000006bf000079ed */ /* 0x0009e4000804000e */
.L_x_7:
[----:B------:R-:W-:Y:S05]  /*5890*/  @!P0 BRA `(.L_x_9) ;  /* 0x00000000000c8947 */ /* 0x000fea0003800000 */
[----:B------:R5:W-:Y:S02]  /*58a0*/  STTM tmem[UR14+0x8], R194 ;  /* 0x000008c2000079ed */ /* 0x000be4000804000e */
.L_x_8:
[----:B------:R-:W-:Y:S05]  /*58b0*/  @!P0 BRA `(.L_x_10) ;  /* 0x00000000000c8947 */ /* 0x000fea0003800000 */
[----:B------:R2:W-:Y:S02]  /*58c0*/  STTM tmem[UR14+0xa], R195 ;  /* 0x00000ac3000079ed */ /* 0x0005e4000804000e */
.L_x_9:
[----:B------:R-:W-:Y:S05]  /*58d0*/  @!P0 BRA `(.L_x_11) ;  /* 0x00000000000c8947 */ /* 0x000fea0003800000 */
[----:B-1----:R1:W-:Y:S02]  /*58e0*/  STTM tmem[UR14+0xc], R224 ;  /* 0x00000ce0000079ed */ /* 0x0023e4000804000e */
.L_x_10:
[----:B------:R-:W-:Y:S05]  /*58f0*/  @!P0 BRA `(.L_x_12) ;  /* 0x00000000000c8947 */ /* 0x000fea0003800000 */
[----:B-1----:R1:W-:Y:S02]  /*5900*/  STTM tmem[UR14+0xe], R226 ;  /* 0x00000ee2000079ed */ /* 0x0023e4000804000e */
.L_x_11:
[----:B------:R-:W-:Y:S05]  /*5910*/  @!P0 BRA `(.L_x_13) ;  /* 0x00000000000c8947 */ /* 0x000fea0003800000 */
[----:B-1----:R1:W-:Y:S02]  /*5920*/  STTM tmem[UR14+0x10], R227 ;  /* 0x000010e3000079ed */ /* 0x0023e4000804000e */
.L_x_12:
[----:B------:R-:W-:Y:S05]  /*5930*/  @!P0 BRA `(.L_x_14) ;  /* 0x00000000000c8947 */ /* 0x000fea0003800000 */
[----:B-1----:R1:W-:Y:S02]  /*5940*/  STTM tmem[UR14+0x12], R228 ;  /* 0x000012e4000079ed */ /* 0x0023e4000804000e */
.L_x_13:
[----:B------:R-:W-:Y:S05]  /*5950*/  @!P0 BRA `(.L_x_15) ;  /* 0x00000000000c8947 */ /* 0x000fea0003800000 */
[----:B-1----:R1:W-:Y:S02]  /*5960*/  STTM tmem[UR14+0x14], R229 ;  /* 0x000014e5000079ed */ /* 0x0023e4000804000e */
.L_x_14:
[----:B------:R-:W-:Y:S05]  /*5970*/  @!P0 BRA `(.L_x_16) ;  /* 0x00000000000c8947 */ /* 0x000fea0003800000 */
[----:B-1----:R1:W-:Y:S02]  /*5980*/  STTM tmem[UR14+0x16], R230 ;  /* 0x000016e6000079ed */ /* 0x0023e4000804000e */
.L_x_15:
[----:B------:R-:W-:Y:S05]  /*5990*/  @!P0 BRA `(.L_x_17) ;  /* 0x00000000000c8947 */ /* 0x000fea0003800000 */
[----:B-1----:R1:W-:Y:S02]  /*59a0*/  STTM tmem[UR14+0x18], R231 ;  /* 0x000018e7000079ed */ /* 0x0023e4000804000e */
.L_x_16:
[----:B------:R-:W-:Y:S05]  /*59b0*/  @!P0 BRA `(.L_x_18) ;  /* 0x00000000000c8947 */ /* 0x000fea0003800000 */
[----:B-1----:R1:W-:Y:S02]  /*59c0*/  STTM tmem[UR14+0x1a], R232 ;  /* 0x00001ae8000079ed */ /* 0x0023e4000804000e */
.L_x_17:
[----:B------:R-:W-:Y:S05]  /*59d0*/  @!P0 BRA `(.L_x_19) ;  /* 0x00000000000c8947 */ /* 0x000fea0003800000 */
[----:B-1----:R1:W-:Y:S02]  /*59e0*/  STTM tmem[UR14+0x1c], R233 ;  /* 0x00001ce9000079ed */ /* 0x0023e4000804000e */
.L_x_18:
[----:B------:R-:W-:Y:S05]  /*59f0*/  @!P0 BRA `(.L_x_20) ;  /* 0x00000000000c8947 */ /* 0x000fea0003800000 */
[----:B-1----:R1:W-:Y:S02]  /*5a00*/  STTM tmem[UR14+0x1e], R234 ;  /* 0x00001eea000079ed */ /* 0x0023e4000804000e */
.L_x_19:
[----:B------:R-:W-:Y:S05]  /*5a10*/  @!P0 BRA `(.L_x_21) ;  /* 0x00000000000c8947 */ /* 0x000fea0003800000 */
[----:B-1----:R1:W-:Y:S02]  /*5a20*/  STTM tmem[UR14+0x20], R235 ;  /* 0x000020eb000079ed */ /* 0x0023e4000804000e */
.L_x_20:
[----:B------:R-:W-:Y:S05]  /*5a30*/  @!P0 BRA `(.L_x_22) ;  /* 0x00000000000c8947 */ /* 0x000fea0003800000 */
[----:B-1----:R1:W-:Y:S02]  /*5a40*/  STTM tmem[UR14+0x22], R236 ;  /* 0x000022ec000079ed */ /* 0x0023e4000804000e */
.L_x_21:
[----:B------:R-:W-:Y:S05]  /*5a50*/  @!P0 BRA `(.L_x_23) ;  /* 0x00000000000c8947 */ /* 0x000fea0003800000 */
[----:B-1----:R1:W-:Y:S02]  /*5a60*/  STTM tmem[UR14+0x24], R237 ;  /* 0x000024ed000079ed */ /* 0x0023e4000804000e */
.L_x_22:
[----:B------:R-:W-:Y:S05]  /*5a70*/  @!P0 BRA `(.L_x_24) ;  /* 0x00000000000c8947 */ /* 0x000fea0003800000 */
[----:B-1----:R1:W-:Y:S02]  /*5a80*/  STTM tmem[UR14+0x26], R238 ;  /* 0x000026ee000079ed */ /* 0x0023e4000804000e */
.L_x_23:
[----:B------:R-:W-:Y:S05]  /*5a90*/  @!P0 BRA `(.L_x_25) ;  /* 0x00000000000c8947 */ /* 0x000fea0003800000 */
[----:B-1----:R1:W-:Y:S02]  /*5aa0*/  STTM tmem[UR14+0x28], R239 ;  /* 0x000028ef000079ed */ /* 0x0023e4000804000e */
.L_x_24:
[----:B------:R-:W-:Y:S05]  /*5ab0*/  @!P0 BRA `(.L_x_26) ;  /* 0x00000000000c8947 */ /* 0x000fea0003800000 */
[----:B-1----:R1:W-:Y:S02]  /*5ac0*/  STTM tmem[UR14+0x2a], R240 ;  /* 0x00002af0000079ed */ /* 0x0023e4000804000e */
.L_x_25:
[----:B------:R-:W-:Y:S05]  /*5ad0*/  @!P0 BRA `(.L_x_27) ;  /* 0x00000000000c8947 */ /* 0x000fea0003800000 */
[----:B-1----:R1:W-:Y:S02]  /*5ae0*/  STTM tmem[UR14+0x2c], R241 ;  /* 0x00002cf1000079ed */ /* 0x0023e4000804000e */
.L_x_26:
[----:B------:R-:W-:Y:S05]  /*5af0*/  @!P0 BRA `(.L_x_28) ;  /* 0x00000000000c8947 */ /* 0x000fea0003800000 */
[----:B-1----:R1:W-:Y:S02]  /*5b00*/  STTM tmem[UR14+0x2e], R242 ;  /* 0x00002ef2000079ed */ /* 0x0023e4000804000e */
.L_x_27:
[----:B------:R-:W-:Y:S05]  /*5b10*/  @!P0 BRA `(.L_x_29) ;  /* 0x00000000000c8947 */ /* 0x000fea0003800000 */
[----:B-1----:R1:W-:Y:S02]  /*5b20*/  STTM tmem[UR14+0x30], R243 ;  /* 0x000030f3000079ed */ /* 0x0023e4000804000e */
.L_x_28:
[----:B------:R-:W-:Y:S05]  /*5b30*/  @!P0 BRA `(.L_x_30) ;  /* 0x00000000000c8947 */ /* 0x000fea0003800000 */
[----:B-1----:R1:W-:Y:S02]  /*5b40*/  STTM tmem[UR14+0x32], R244 ;  /* 0x000032f4000079ed */ /* 0x0023e4000804000e */
.L_x_29:
[----:B------:R-:W-:Y:S05]  /*5b50*/  @!P0 BRA `(.L_x_31) ;  /* 0x00000000000c8947 */ /* 0x000fea0003800000 */
[----:B-1----:R1:W-:Y:S02]  /*5b60*/  STTM tmem[UR14+0x34], R245 ;  /* 0x000034f5000079ed */ /* 0x0023e4000804000e */
.L_x_30:
[----:B------:R-:W-:Y:S05]  /*5b70*/  @!P0 BRA `(.L_x_32) ;  /* 0x00000000000c8947 */ /* 0x000fea0003800000 */
[----:B-1----:R1:W-:Y:S02]  /*5b80*/  STTM tmem[UR14+0x36], R246 ;  /* 0x000036f6000079ed */ /* 0x0023e4000804000e */
.L_x_31:
[----:B------:R-:W-:Y:S05]  /*5b90*/  @!P0 BRA `(.L_x_33) ;  /* 0x00000000000c8947 */ /* 0x000fea0003800000 */
[----:B-1----:R1:W-:Y:S02]  /*5ba0*/  STTM tmem[UR14+0x38], R247 ;  /* 0x000038f7000079ed */ /* 0x0023e4000804000e */
.L_x_32:
[----:B------:R-:W-:Y:S05]  /*5bb0*/  @!P0 BRA `(.L_x_34) ;  /* 0x00000000000c8947 */ /* 0x000fea0003800000 */
[----:B-1----:R1:W-:Y:S02]  /*5bc0*/  STTM tmem[UR14+0x3a], R248 ;  /* 0x00003af8000079ed */ /* 0x0023e4000804000e */
.L_x_33:
[----:B------:R-:W-:Y:S05]  /*5bd0*/  @!P0 BRA `(.L_x_35) ;  /* 0x00000000000c8947 */ /* 0x000fea0003800000 */
[----:B-1----:R1:W-:Y:S02]  /*5be0*/  STTM tmem[UR14+0x3c], R249 ;  /* 0x00003cf9000079ed */ /* 0x0023e4000804000e */
.L_x_34:
[----:B------:R-:W-:Y:S05]  /*5bf0*/  @!P0 BRA `(.L_x_35) ;  /* 0x0000000000048947 */ /* 0x000fea0003800000 */
[----:B-1----:R1:W-:Y:S02]  /*5c00*/  STTM tmem[UR14+0x3e], R250 ;  /* 0x00003efa000079ed */ /* 0x0023e4000804000e */
.L_x_35:
[----:B---3--:R-:W-:Y:S01]  /*5c10*/  VIADD R187, R225, 0xffffff80 ;  /* 0xffffff80e1bb7836 */ /* 0x008fe20000000000 */
[----:B------:R-:W-:Y:S01]  /*5c20*/  USHF.R.S32.HI UR18, URZ, 0x1f, UR8 ;  /* 0x0000001fff127899 */ /* 0x000fe20008011408 */
[----:B------:R-:W-:Y:S01]  /*5c30*/  ISETP.GT.AND P3, PT, R223, 0xbf, PT ;  /* 0x000000bfdf00780c */ /* 0x000fe20003f64270 */
[----:B------:R-:W-:Y:S01]  /*5c40*/  USHF.L.U32 UR36, UR8, 0x2, URZ ;  /* 0x0000000208247899 */ /* 0x000fe200080006ff */
[----:B------:R-:W3:Y:S02]  /*5c50*/  FENCE.VIEW.ASYNC.T ;  /* 0x00000000000073c6 */ /* 0x000ee40000000200 */
[----:B---3--:R-:W-:Y:S01]  /*5c60*/  BAR.SYNC.DEFER_BLOCKING 0x0 ;  /* 0x0000000000007b1d */ /* 0x008fe20000010000 */
[-C--:B------:R-:W-:Y:S01]  /*5c70*/  ISETP.GE.AND P0, PT, R0, R187.reuse, PT ;  /* 0x000000bb0000720c */ /* 0x080fe20003f06270 */
[----:B------:R-:W-:Y:S01]  /*5c80*/  USHF.L.U64.HI UR37, UR8, 0x2, UR18 ;  /* 0x0000000208257899 */ /* 0x000fe20008010212 */
[----:B------:R-:W-:Y:S02]  /*5c90*/  ISETP.GE.AND P4, PT, R6, R187, PT ;  /* 0x000000bb0600720c */ /* 0x000fe40003f86270 */
[----:B--2---:R-:W-:-:S02]  /*5ca0*/  IADD3 R146, P6, PT, R146, UR36, RZ ;  /* 0x0000002492927c10 */ /* 0x004fc4000ffde0ff */
[----:B------:R-:W-:Y:S02]  /*5cb0*/  SEL R186, RZ, 0x4, P0 ;  /* 0x00000004ffba7807 */ /* 0x000fe40000000000 */
[----:B------:R-:W-:Y:S02]  /*5cc0*/  ISETP.NE.U32.AND P0, PT, RZ, UR16, PT ;  /* 0x00000010ff007c0c */ /* 0x000fe4000bf05070 */
[----:B------:R-:W-:Y:S02]  /*5cd0*/  IADD3.X R147, PT, PT, R147, UR37, RZ, P6, !PT ;  /* 0x0000002593937c10 */ /* 0x000fe4000b7fe4ff */
[----:B------:R-:W-:Y:S02]  /*5ce0*/  ISETP.LT.OR P6, PT, R223, 0x40, P0 ;  /* 0x00000040df00780c */ /* 0x000fe400007c1670 */
[----:B-1----:R-:W-:Y:S02]  /*5cf0*/  SEL R190, RZ, 0x4, P4 ;  /* 0x00000004ffbe7807 */ /* 0x002fe40002000000 */
[----:B------:R-:W-:-:S02]  /*5d00*/  IADD3 R148, P5, PT, R148, UR36, RZ ;  /* 0x0000002494947c10 */ /* 0x000fc4000ffbe0ff */
[----:B------:R-:W-:Y:S02]  /*5d10*/  SEL R186, R186, RZ, P3 ;  /* 0x000000ffbaba7207 */ /* 0x000fe40001800000 */
[----:B------:R-:W-:Y:S02]  /*5d20*/  ISETP.GE.AND P4, PT, R8, R187, PT ;  /* 0x000000bb0800720c */ /* 0x000fe40003f86270 */
[----:B------:R-:W-:Y:S02]  /*5d30*/  SEL R190, R190, RZ, P3 ;  /* 0x000000ffbebe7207 */ /* 0x000fe40001800000 */
[----:B------:R-:W-:Y:S02]  /*5d40*/  IADD3.X R149, PT, PT, R149, UR37, RZ, P5, !PT ;  /* 0x0000002595957c10 */ /* 0x000fe4000affe4ff */
[----:B------:R-:W-:Y:S02]  /*5d50*/  ISETP.NE.U32.AND P5, PT, R186, RZ, PT ;  /* 0x000000ffba00720c */ /* 0x000fe40003fa5070 */
[----:B------:R-:W-:-:S02]  /*5d60*/  SEL R186, RZ, 0x4, P4 ;  /* 0x00000004ffba7807 */ /* 0x000fc40002000000 */
[----:B------:R-:W-:Y:S01]  /*5d70*/  ISETP.NE.U32.AND P4, PT, R190, RZ, PT ;  /* 0x000000ffbe00720c */ /* 0x000fe20003f85070 */
[----:B------:R-:W-:-:S12]  /*5d80*/  @P6 BRA `(.L_x_36) ;  /* 0x0000000000c06947 */ /* 0x000fd80003800000 */
[----:B------:R-:W-:Y:S01]  /*5d90*/  USHF.R.U32.HI UR16, URZ, 0x4, UR11 ;  /* 0x00000004ff107899 */ /* 0x000fe2000801160b */
[----:B------:R-:W-:Y:S01]  /*5da0*/  UMOV UR5, URZ ;  /* 0x000000ff00057c82 */ /* 0x000fe20008000000 */
[----:B------:R-:W-:Y:S02]  /*5db0*/  UMOV UR6, UR15 ;  /* 0x0000000f00067c82 */ /* 0x000fe40008000000 */
[----:B------:R-:W-:Y:S01]  /*5dc0*/  USGXT.U32 UR16, UR16, 0xe ;  /* 0x0000000e1010789a */ /* 0x000fe20008000000 */
[----:B------:R-:W-:Y:S01]  /*5dd0*/  UMOV UR7, URZ ;  /* 0x000000ff00077c82 */ /* 0x000fe20008000000 */
[----:B------:R-:W-:Y:S02]  /*5de0*/  UIADD3 UR19, UPT, UPT, UR10, 0x88, URZ ;  /* 0x000000880a137890 */ /* 0x000fe4000fffe0ff */
[----:B------:R-:W-:Y:S01]  /*5df0*/  UIADD3 UR38, UP1, UPT, UR16, 0x2, URZ ;  /* 0x0000000210267890 */ /* 0x000fe2000ff3e0ff */
[----:B------:R-:W-:Y:S01]  /*5e00*/  UMOV UR58, UR6 ;  /* 0x00000006003a7c82 */ /* 0x000fe20008000000 */
[----:B------:R-:W-:-:S02]  /*5e10*/  UIADD3 UR21, UPT, UPT, UR10, 0x90, URZ ;  /* 0x000000900a157890 */ /* 0x000fc4000fffe0ff */
[----:B------:R-:W-:Y:S02]  /*5e20*/  UIADD3.X UR39, UPT, UPT, UR5, 0x40004040, URZ, UP1, !UPT ;  /* 0x4000404005277890 */ /* 0x000fe40008ffe4ff */
[----:B------:R-:W-:Y:S02]  /*5e30*/  UIADD3 UR54, UPT, UPT, UR10, 0x98, URZ ;  /* 0x000000980a367890 */ /* 0x000fe4000fffe0ff */
[----:B------:R-:W-:Y:S02]  /*5e40*/  UIADD3.64 UR6, UPT, UPT, UR38, 0x2, URZ ;  /* 0x0000000226067897 */ /* 0x000fe4000fffe0ff */
[----:B------:R-:W-:Y:S02]  /*5e50*/  UIADD3.64 UR44, UPT, UPT, UR38, 0x4, URZ ;  /* 0x00000004262c7897 */ /* 0x000fe4000fffe0ff */
[----:B------:R-:W-:Y:S02]  /*5e60*/  UIADD3 UR55, UPT, UPT, UR10, 0xa0, URZ ;  /* 0x000000a00a377890 */ /* 0x000fe4000fffe0ff */
[----:B------:R-:W-:-:S02]  /*5e70*/  UIADD3.64 UR46, UPT, UPT, UR38, 0x3fe, URZ ;  /* 0x000003fe262e7897 */ /* 0x000fc4000fffe0ff */
[----:B------:R-:W-:Y:S02]  /*5e80*/  UIADD3 UR56, UPT, UPT, UR10, 0xa8, URZ ;  /* 0x000000a80a387890 */ /* 0x000fe4000fffe0ff */
[----:B------:R-:W-:Y:S02]  /*5e90*/  UIADD3.64 UR48, UPT, UPT, UR38, 0x400, URZ ;  /* 0x0000040026307897 */ /* 0x000fe4000fffe0ff */
[----:B------:R-:W-:Y:S02]  /*5ea0*/  UIADD3 UR57, UPT, UPT, UR10, 0xb0, URZ ;  /* 0x000000b00a397890 */ /* 0x000fe4000fffe0ff */
[----:B------:R-:W-:Y:S01]  /*5eb0*/  UIADD3.64 UR50, UPT, UPT, UR38, 0x402, URZ ;  /* 0x0000040226327897 */ /* 0x000fe2000fffe0ff */
[----:B------:R-:W-:Y:S01]  /*5ec0*/  UMOV UR26, 0x0 ;  /* 0x00000000001a7882 */ /* 0x000fe20000000000 */
[----:B------:R-:W-:Y:S01]  /*5ed0*/  UMOV UR27, 0x8200910 ;  /* 0x08200910001b7882 */ /* 0x000fe20000000000 */
[----:B------:R-:W-:Y:S02]  /*5ee0*/  UIADD3 UR5, UPT, UPT, UR10, 0xb8, URZ ;  /* 0x000000b80a057890 */ /* 0x000fe4000fffe0ff */
[----:B------:R-:W-:Y:S01]  /*5ef0*/  UIADD3.64 UR52, UPT, UPT, UR38, 0x404, URZ ;  /* 0x0000040426347897 */ /* 0x000fe2000fffe0ff */
[----:B------:R-:W-:Y:S01]  /*5f00*/  UMOV UR17, 0x40004040 ;  /* 0x4000404000117882 */ /* 0x000fe20000000000 */
[----:B------:R-:W-:Y:S01]  /*5f10*/  UMOV UR28, 0x0 ;  /* 0x00000000001c7882 */ /* 0x000fe20000000000 */
[----:B------:R-:W-:Y:S01]  /*5f20*/  UMOV UR29, 0x8200910 ;  /* 0x08200910001d7882 */ /* 0x000fe20000000000 */
[----:B------:R-:W-:Y:S01]  /*5f30*/  UMOV UR22, 0x0 ;  /* 0x0000000000167882 */ /* 0x000fe20000000000 */
[----:B------:R-:W-:Y:S01]  /*5f40*/  UMOV UR23, 0x8200910 ;  /* 0x0820091000177882 */ /* 0x000fe20000000000 */
[----:B------:R1:W-:Y:S01]  /*5f50*/  UTCHMMA tmem[UR13], gdesc[UR16], tmem[UR10], tmem[UR26], idesc[UR27], !UPT ;  /* 0x00ff1a100d0079ea */ /* 0x0003e2000f80000a */
[----:B------:R-:W-:Y:S01]  /*5f60*/  UMOV UR24, 0x0 ;  /* 0x0000000000187882 */ /* 0x000fe20000000000 */
[----:B------:R-:W-:Y:S01]  /*5f70*/  UMOV UR25, 0x8200910 ;  /* 0x0820091000197882 */ /* 0x000fe20000000000 */
[----:B------:R1:W-:Y:S01]  /*5f80*/  UTCHMMA tmem[UR19], gdesc[UR38], tmem[UR10], tmem[UR28], idesc[UR29], UPT ;  /* 0x00ff1c26130079ea */ /* 0x0003e2000b80000a */
        /* <DEDUP_REMOVED lines=12> */
[----:B------:R1:W-:Y:S01]  /*6050*/  UTCHMMA tmem[UR57], gdesc[UR50], tmem[UR10], tmem[UR40], idesc[UR41], UPT ;  /* 0x00ff2832390079ea */ /* 0x0003e2000b80000a */
[----:B------:R1:W-:Y:S01]  /*6060*/  UTCHMMA tmem[UR5], gdesc[UR52], tmem[UR10], tmem[UR42], idesc[UR43], UPT ;  /* 0x00ff2a34050079ea */ /* 0x0003e2000b80000a */
[----:B------:R1:W-:Y:S01]  /*6070*/  UTCBAR [UR58], URZ ;  /* 0x000000ff3a0073e9 */ /* 0x0003e200080000ff */
[----:B------:R-:W-:Y:S01]  /*6080*/  NOP ;  /* 0x0000000000007918 */ /* 0x000fe20000000000 */
.L_x_36:
[----:B------:R-:W-:Y:S01]  /*6090*/  BAR.SYNC.DEFER_BLOCKING 0x0 ;  /* 0x0000000000007b1d */ /* 0x000fe20000010000 */
[----:B------:R-:W-:Y:S01]  /*60a0*/  SEL R186, R186, RZ, P3 ;  /* 0x000000ffbaba7207 */ /* 0x000fe20001800000 */
[----:B-1----:R-:W-:Y:S02]  /*60b0*/  USHF.R.S32.HI UR5, URZ, 0x1f, UR9 ;  /* 0x0000001fff057899 */ /* 0x002fe40008011409 */
[----:B------:R-:W-:Y:S01]  /*60c0*/  USHF.L.U32 UR38, UR9, 0x2, URZ ;  /* 0x0000000209267899 */ /* 0x000fe200080006ff */
[----:B------:R-:W-:Y:S01]  /*60d0*/  ISETP.NE.U32.AND P6, PT, R186, RZ, PT ;  /* 0x000000ffba00720c */ /* 0x000fe20003fc5070 */
[----:B------:R-:W-:Y:S01]  /*60e0*/  USHF.L.U64.HI UR39, UR9, 0x2, UR5 ;  /* 0x0000000209277899 */ /* 0x000fe20008010205 */
[----:B------:R-:W-:Y:S01]  /*60f0*/  @!PT LDS RZ, [RZ] ;  /* 0x00000000fffff984 */ /* 0x000fe20000000800 */
[----:B------:R-:W-:Y:S01]  /*6100*/  @!PT LDS RZ, [RZ] ;  /* 0x00000000fffff984 */ /* 0x000fe20000000800 */
[----:B------:R-:W-:Y:S01]  /*6110*/  @!PT LDS RZ, [RZ] ;  /* 0x00000000fffff984 */ /* 0x000fe20000000800 */
[----:B------:R-:W-:Y:S01]  /*6120*/  LDGSTS.E [R219+0x18000], desc[UR34][R148.64], P5 ;  /* 0x1800000094db7fae */ /* 0x000fe2000a9a1022 */
[----:B------:R-:W-:-:S03]  /*6130*/  ISETP.GE.AND P5, PT, R7, R187, PT ;  /* 0x000000bb0700720c */ /* 0x000fc60003fa6270 */
[----:B------:R1:W-:Y:S01]  /*6140*/  LDGSTS.E [R219+0x18008], desc[UR34][R146.64], P4 ;  /* 0x1800800092db7fae */ /* 0x0003e2000a1a1022 */
[----:B------:R-:W-:Y:S02]  /*6150*/  SEL R186, RZ, 0x4, P5 ;  /* 0x00000004ffba7807 */ /* 0x000fe40002800000 */
[----:B------:R-:W-:Y:S02]  /*6160*/  ISETP.GE.AND P4, PT, R10, R187, PT ;  /* 0x000000bb0a00720c */ /* 0x000fe40003f86270 */
[----:B------:R-:W-:Y:S02]  /*6170*/  IADD3 R144, P5, PT, R144, UR36, RZ ;  /* 0x0000002490907c10 */ /* 0x000fe4000ffbe0ff */
[----:B------:R-:W-:Y:S02]  /*6180*/  SEL R190, RZ, 0x4, P4 ;  /* 0x00000004ffbe7807 */ /* 0x000fe40002000000 */
[----:B------:R-:W-:Y:S02]  /*6190*/  IADD3.X R145, PT, PT, R145, UR37, RZ, P5, !PT ;  /* 0x0000002591917c10 */ /* 0x000fe4000affe4ff */
[----:B------:R-:W-:-:S02]  /*61a0*/  SEL R186, R186, RZ, P3 ;  /* 0x000000ffbaba7207 */ /* 0x000fc40001800000 */
[----:B------:R-:W-:Y:S01]  /*61b0*/  IADD3 R142, P5, PT, R142, UR36, RZ ;  /* 0x000000248e8e7c10 */ /* 0x000fe2000ffbe0ff */
[----:B------:R2:W-:Y:S01]  /*61c0*/  LDGSTS.E [R219+0x18010], desc[UR34][R144.64], P6 ;  /* 0x1801000090db7fae */ /* 0x0005e2000b1a1022 */
[----:B------:R-:W-:Y:S02]  /*61d0*/  SEL R190, R190, RZ, P3 ;  /* 0x000000ffbebe7207 */ /* 0x000fe40001800000 */
[----:B------:R-:W-:Y:S02]  /*61e0*/  ISETP.NE.U32.AND P4, PT, R186, RZ, PT ;  /* 0x000000ffba00720c */ /* 0x000fe40003f85070 */
[----:B------:R-:W-:Y:S02]  /*61f0*/  ISETP.GE.AND P6, PT, R11, R187, PT ;  /* 0x000000bb0b00720c */ /* 0x000fe40003fc6270 */
[----:B------:R-:W-:Y:S02]  /*6200*/  IADD3.X R143, PT, PT, R143, UR37, RZ, P5, !PT ;  /* 0x000000258f8f7c10 */ /* 0x000fe4000affe4ff */
[----:B------:R-:W-:-:S02]  /*6210*/  ISETP.NE.U32.AND P5, PT, R190, RZ, PT ;  /* 0x000000ffbe00720c */ /* 0x000fc40003fa5070 */
[----:B-1----:R-:W-:Y:S02]  /*6220*/  SEL R146, RZ, 0x4, P6 ;  /* 0x00000004ff927807 */ /* 0x002fe40003000000 */
[----:B------:R-:W-:Y:S02]  /*6230*/  IADD3 R140, P6, PT, R140, UR36, RZ ;  /* 0x000000248c8c7c10 */ /* 0x000fe4000ffde0ff */
[----:B------:R-:W-:Y:S01]  /*6240*/  SEL R146, R146, RZ, P3 ;  /* 0x000000ff92927207 */ /* 0x000fe20001800000 */
[----:B------:R-:W-:Y:S01]  /*6250*/  LDGSTS.E [R219+0x18018], desc[UR34][R142.64], P4 ;  /* 0x180180008edb7fae */ /* 0x000fe2000a1a1022 */
[----:B------:R-:W-:Y:S02]  /*6260*/  IADD3.X R141, PT, PT, R141, UR37, RZ, P6, !PT ;  /* 0x000000258d8d7c10 */ /* 0x000fe4000b7fe4ff */
[----:B------:R-:W-:Y:S02]  /*6270*/  ISETP.NE.U32.AND P4, PT, R146, RZ, PT ;  /* 0x000000ff9200720c */ /* 0x000fe40003f85070 */
[----:B------:R-:W-:Y:S01]  /*6280*/  IADD3 R138, P6, PT, R138, UR36, RZ ;  /* 0x000000248a8a7c10 */ /* 0x000fe2000ffde0ff */
[----:B------:R-:W-:Y:S01]  /*6290*/  LDGSTS.E [R219+0x18020], desc[UR34][R140.64], P5 ;  /* 0x180200008cdb7fae */ /* 0x000fe2000a9a1022 */
[----:B------:R-:W-:-:S02]  /*62a0*/  ISETP.GE.AND P5, PT, R12, R187, PT ;  /* 0x000000bb0c00720c */ /* 0x000fc40003fa6270 */
[----:B------:R-:W-:Y:S02]  /*62b0*/  IADD3.X R139, PT, PT, R139, UR37, RZ, P6, !PT ;  /* 0x000000258b8b7c10 */ /* 0x000fe4000b7fe4ff */
[----:B--2---:R-:W-:Y:S02]  /*62c0*/  SEL R144, RZ, 0x4, P5 ;  /* 0x00000004ff907807 */ /* 0x004fe40002800000 */
[----:B------:R-:W-:Y:S02]  /*62d0*/  ISETP.GE.AND P6, PT, R13, R187, PT ;  /* 0x000000bb0d00720c */ /* 0x000fe40003fc6270 */
[----:B------:R-:W-:Y:S01]  /*62e0*/  SEL R144, R144, RZ, P3 ;  /* 0x000000ff90907207 */ /* 0x000fe20001800000 */
[----:B------:R1:W-:Y:S01]  /*62f0*/  LDGSTS.E [R219+0x18028], desc[UR34][R138.64], P4 ;  /* 0x180280008adb7fae */ /* 0x0003e2000a1a1022 */
[----:B------:R-:W-:Y:S02]  /*6300*/  IADD3 R136, P5, PT, R136, UR36, RZ ;  /* 0x0000002488887c10 */ /* 0x000fe4000ffbe0ff */
[----:B------:R-:W-:-:S02]  /*6310*/  SEL R145, RZ, 0x4, P6 ;  /* 0x00000004ff917807 */ /* 0x000fc40003000000 */
[----:B------:R-:W-:Y:S02]  /*6320*/  ISETP.NE.U32.AND P4, PT, R144, RZ, PT ;  /* 0x000000ff9000720c */ /* 0x000fe40003f85070 */
[----:B------:R-:W-:Y:S02]  /*6330*/  IADD3 R134, P6, PT, R134, UR36, RZ ;  /* 0x0000002486867c10 */ /* 0x000fe4000ffde0ff */
[----:B------:R-:W-:Y:S02]  /*6340*/  IADD3.X R137, PT, PT, R137, UR37, RZ, P5, !PT ;  /* 0x0000002589897c10 */ /* 0x000fe4000affe4ff */
[----:B------:R-:W-:Y:S02]  /*6350*/  SEL R145, R145, RZ, P3 ;  /* 0x000000ff91917207 */ /* 0x000fe40001800000 */
[----:B------:R-:W-:Y:S02]  /*6360*/  IADD3 R132, P5, PT, R132, UR36, RZ ;  /* 0x0000002484847c10 */ /* 0x000fe4000ffbe0ff */
[----:B------:R-:W-:-:S02]  /*6370*/  IADD3.X R135, PT, PT, R135, UR37, RZ, P6, !PT ;  /* 0x0000002587877c10 */ /* 0x000fc4000b7fe4ff */
[----:B------:R-:W-:Y:S01]  /*6380*/  ISETP.NE.U32.AND P6, PT, R145, RZ, PT ;  /* 0x000000ff9100720c */ /* 0x000fe20003fc5070 */
[----:B------:R2:W-:Y:S01]  /*6390*/  LDGSTS.E [R219+0x18030], desc[UR34][R136.64], P4 ;  /* 0x1803000088db7fae */ /* 0x0005e2000a1a1022 */
[----:B------:R-:W-:Y:S02]  /*63a0*/  IADD3.X R133, PT, PT, R133, UR37, RZ, P5, !PT ;  /* 0x0000002585857c10 */ /* 0x000fe4000affe4ff */
[-C--:B------:R-:W-:Y:S02]  /*63b0*/  ISETP.GE.AND P5, PT, R14, R187.reuse, PT ;  /* 0x000000bb0e00720c */ /* 0x080fe40003fa6270 */
[----:B------:R-:W-:Y:S02]  /*63c0*/  ISETP.GE.AND P4, PT, R15, R187, PT ;  /* 0x000000bb0f00720c */ /* 0x000fe40003f86270 */
[----:B-1----:R-:W-:Y:S02]  /*63d0*/  SEL R138, RZ, 0x4, P5 ;  /* 0x00000004ff8a7807 */ /* 0x002fe40002800000 */
[----:B------:R-:W-:-:S02]  /*63e0*/  IADD3 R130, P5, PT, R130, UR36, RZ ;  /* 0x0000002482827c10 */ /* 0x000fc4000ffbe0ff */
[----:B------:R-:W-:Y:S01]  /*63f0*/  SEL R138, R138, RZ, P3 ;  /* 0x000000ff8a8a7207 */ /* 0x000fe20001800000 */
[----:B------:R1:W-:Y:S01]  /*6400*/  LDGSTS.E [R219+0x18038], desc[UR34][R134.64], P6 ;  /* 0x1803800086db7fae */ /* 0x0003e2000b1a1022 */
[----:B------:R-:W-:Y:S02]  /*6410*/  SEL R139, RZ, 0x4, P4 ;  /* 0x00000004ff8b7807 */ /* 0x000fe40002000000 */
[----:B------:R-:W-:Y:S02]  /*6420*/  ISETP.NE.U32.AND P4, PT, R138, RZ, PT ;  /* 0x000000ff8a00720c */ /* 0x000fe40003f85070 */
[----:B------:R-:W-:Y:S02]  /*6430*/  IADD3 R128, P6, PT, R128, UR36, RZ ;  /* 0x0000002480807c10 */ /* 0x000fe4000ffde0ff */
[----:B------:R-:W-:Y:S02]  /*6440*/  IADD3.X R131, PT, PT, R131, UR37, RZ, P5, !PT ;  /* 0x0000002583837c10 */ /* 0x000fe4000affe4ff */
[----:B------:R-:W-:-:S02]  /*6450*/  SEL R139, R139, RZ, P3 ;  /* 0x000000ff8b8b7207 */ /* 0x000fc40001800000 */
[----:B------:R-:W-:Y:S02]  /*6460*/  ISETP.GE.AND P5, PT, R16, R187, PT ;  /* 0x000000bb1000720c */ /* 0x000fe40003fa6270 */
[----:B------:R-:W-:Y:S02]  /*6470*/  IADD3.X R129, PT, PT, R129, UR37, RZ, P6, !PT ;  /* 0x0000002581817c10 */ /* 0x000fe4000b7fe4ff */
[----:B------:R-:W-:Y:S01]  /*6480*/  ISETP.NE.U32.AND P6, PT, R139, RZ, PT ;  /* 0x000000ff8b00720c */ /* 0x000fe20003fc5070 */
[----:B------:R3:W-:Y:S01]  /*6490*/  LDGSTS.E [R219+0x18040], desc[UR34][R132.64], P4 ;  /* 0x1804000084db7fae */ /* 0x0007e2000a1a1022 */
[----:B--2---:R-:W-:Y:S02]  /*64a0*/  SEL R136, RZ, 0x4, P5 ;  /* 0x00000004ff887807 */ /* 0x004fe40002800000 */
[----:B------:R-:W-:Y:S02]  /*64b0*/  IADD3 R126, P5, PT, R126, UR36, RZ ;  /* 0x000000247e7e7c10 */ /* 0x000fe4000ffbe0ff */
[----:B------:R-:W-:-:S02]  /*64c0*/  SEL R136, R136, RZ, P3 ;  /* 0x000000ff88887207 */ /* 0x000fc40001800000 */
[----:B------:R-:W-:Y:S02]  /*64d0*/  IADD3.X R127, PT, PT, R127, UR37, RZ, P5, !PT ;  /* 0x000000257f7f7c10 */ /* 0x000fe4000affe4ff */
[----:B------:R-:W-:Y:S02]  /*64e0*/  ISETP.GE.AND P5, PT, R17, R187, PT ;  /* 0x000000bb1100720c */ /* 0x000fe40003fa6270 */
[----:B------:R-:W-:Y:S01]  /*64f0*/  ISETP.NE.U32.AND P4, PT, R136, RZ, PT ;  /* 0x000000ff8800720c */ /* 0x000fe20003f85070 */
[----:B------:R2:W-:Y:S01]  /*6500*/  LDGSTS.E [R219+0x18048], desc[UR34][R130.64], P6 ;  /* 0x1804800082db7fae */ /* 0x0005e2000b1a1022 */
[----:B-1----:R-:W-:Y:S02]  /*6510*/  SEL R134, RZ, 0x4, P5 ;  /* 0x00000004ff867807 */ /* 0x002fe40002800000 */
[----:B------:R-:W-:Y:S02]  /*6520*/  IADD3 R122, P6, PT, R122, UR36, RZ ;  /* 0x000000247a7a7c10 */ /* 0x000fe4000ffde0ff */
[----:B------:R-:W-:-:S02]  /*6530*/  SEL R135, R134, RZ, P3 ;  /* 0x000000ff86877207 */ /* 0x000fc40001800000 */
[----:B------:R-:W-:Y:S02]  /*6540*/  IADD3.X R123, PT, PT, R123, UR37, RZ, P6, !PT ;  /* 0x000000257b7b7c10 */ /* 0x000fe4000b7fe4ff */
[----:B------:R-:W-:Y:S02]  /*6550*/  ISETP.NE.U32.AND P6, PT, R135, RZ, PT ;  /* 0x000000ff8700720c */ /* 0x000fe40003fc5070 */
[----:B------:R-:W-:Y:S01]  /*6560*/  IADD3 R124, P5, PT, R124, UR36, RZ ;  /* 0x000000247c7c7c10 */ /* 0x000fe2000ffbe0ff */
[----:B------:R1:W-:Y:S01]  /*6570*/  LDGSTS.E [R219+0x18050], desc[UR34][R128.64], P4 ;  /* 0x1805000080db7fae */ /* 0x0003e2000a1a1022 */
[----:B------:R-:W-:Y:S02]  /*6580*/  ISETP.GE.AND P4, PT, R18, R187, PT ;  /* 0x000000bb1200720c */ /* 0x000fe40003f86270 */
[----:B------:R-:W-:Y:S02]  /*6590*/  IADD3.X R125, PT, PT, R125, UR37, RZ, P5, !PT ;  /* 0x000000257d7d7c10 */ /* 0x000fe4000affe4ff */
[----:B------:R-:W-:-:S02]  /*65a0*/  IADD3 R134, P5, PT, R150, UR36, RZ ;  /* 0x0000002496867c10 */ /* 0x000fc4000ffbe0ff */
[----:B---3--:R-:W-:Y:S02]  /*65b0*/  SEL R132, RZ, 0x4, P4 ;  /* 0x00000004ff847807 */ /* 0x008fe40002000000 */
[----:B------:R-:W-:Y:S01]  /*65c0*/  IADD3.X R135, PT, PT, R151, UR37, RZ, P5, !PT ;  /* 0x0000002597877c10 */ /* 0x000fe2000affe4ff */
[----:B------:R3:W-:Y:S01]  /*65d0*/  LDGSTS.E [R219+0x18058], desc[UR34][R126.64], P6 ;  /* 0x180580007edb7fae */ /* 0x0007e2000b1a1022 */
[----:B------:R-:W-:Y:S02]  /*65e0*/  ISETP.GE.AND P4, PT, R19, R187, PT ;  /* 0x000000bb1300720c */ /* 0x000fe40003f86270 */
[----:B--2---:R-:W-:Y:S02]  /*65f0*/  IADD3 R130, P5, PT, R152, UR36, RZ ;  /* 0x0000002498827c10 */ /* 0x004fe4000ffbe0ff */
[----:B------:R-:W-:Y:S02]  /*6600*/  SEL R133, R132, RZ, P3 ;  /* 0x000000ff84857207 */ /* 0x000fe40001800000 */
[----:B------:R-:W-:-:S02]  /*6610*/  SEL R139, RZ, 0x4, P4 ;  /* 0x00000004ff8b7807 */ /* 0x000fc40002000000 */
[----:B------:R-:W-:Y:S02]  /*6620*/  IADD3 R136, P6, PT, R156, UR36, RZ ;  /* 0x000000249c887c10 */ /* 0x000fe4000ffde0ff */
[----:B------:R-:W-:Y:S02]  /*6630*/  IADD3.X R131, PT, PT, R153, UR37, RZ, P5, !PT ;  /* 0x0000002599837c10 */ /* 0x000fe4000affe4ff */
[----:B------:R-:W-:Y:S02]  /*6640*/  ISETP.NE.U32.AND P4, PT, R133, RZ, PT ;  /* 0x000000ff8500720c */ /* 0x000fe40003f85070 */
[----:B------:R-:W-:Y:S02]  /*6650*/  IADD3 R132, P5, PT, R154, UR36, RZ ;  /* 0x000000249a847c10 */ /* 0x000fe4000ffbe0ff */
[----:B------:R-:W-:Y:S02]  /*6660*/  IADD3.X R137, PT, PT, R157, UR37, RZ, P6, !PT ;  /* 0x000000259d897c10 */ /* 0x000fe4000b7fe4ff */
[----:B------:R-:W-:-:S02]  /*6670*/  IADD3 R138, P6, PT, R160, UR36, RZ ;  /* 0x00000024a08a7c10 */ /* 0x000fc4000ffde0ff */
[----:B------:R-:W-:Y:S02]  /*6680*/  IADD3.X R133, PT, PT, R155, UR37, RZ, P5, !PT ;  /* 0x000000259b857c10 */ /* 0x000fe4000affe4ff */
[----:B------:R-:W-:Y:S02]  /*6690*/  SEL R140, R139, RZ, P3 ;  /* 0x000000ff8b8c7207 */ /* 0x000fe40001800000 */
[----:B-1----:R-:W-:Y:S01]  /*66a0*/  IADD3 R128, P5, PT, R158, UR36, RZ ;  /* 0x000000249e807c10 */ /* 0x002fe2000ffbe0ff */
[----:B------:R1:W-:Y:S01]  /*66b0*/  LDGSTS.E [R219+0x18060], desc[UR34][R124.64], P4 ;  /* 0x180600007cdb7fae */ /* 0x0003e2000a1a1022 */
[----:B------:R-:W-:Y:S02]  /*66c0*/  IADD3.X R139, PT, PT, R161, UR37, RZ, P6, !PT ;  /* 0x00000025a18b7c10 */ /* 0x000fe4000b7fe4ff */
[----:B------:R-:W-:Y:S02]  /*66d0*/  ISETP.NE.U32.AND P6, PT, R140, RZ, PT ;  /* 0x000000ff8c00720c */ /* 0x000fe40003fc5070 */
[----:B------:R-:W-:-:S02]  /*66e0*/  IADD3.X R129, PT, PT, R159, UR37, RZ, P5, !PT ;  /* 0x000000259f817c10 */ /* 0x000fc4000affe4ff */
[----:B---3--:R-:W-:Y:S02]  /*66f0*/  IADD3 R126, P5, PT, R162, UR36, RZ ;  /* 0x00000024a27e7c10 */ /* 0x008fe4000ffbe0ff */
[-C--:B------:R-:W-:Y:S02]  /*6700*/  ISETP.GE.AND P4, PT, R20, R187.reuse, PT ;  /* 0x000000bb1400720c */ /* 0x080fe40003f86270 */
[----:B------:R-:W-:Y:S02]  /*6710*/  IADD3.X R127, PT, PT, R163, UR37, RZ, P5, !PT ;  /* 0x00000025a37f7c10 */ /* 0x000fe4000affe4ff */
[----:B------:R-:W-:Y:S02]  /*6720*/  IADD3 R140, P5, PT, R164, UR36, RZ ;  /* 0x00000024a48c7c10 */ /* 0x000fe4000ffbe0ff */
[----:B------:R-:W-:Y:S01]  /*6730*/  SEL R142, RZ, 0x4, P4 ;  /* 0x00000004ff8e7807 */ /* 0x000fe20002000000 */
[----:B------:R2:W-:Y:S01]  /*6740*/  LDGSTS.E [R219+0x18068], desc[UR34][R122.64], P6 ;  /* 0x180680007adb7fae */ /* 0x0005e2000b1a1022 */
[----:B------:R-:W-:-:S02]  /*6750*/  ISETP.GE.AND P4, PT, R21, R187, PT ;  /* 0x000000bb1500720c */ /* 0x000fc40003f86270 */
[----:B------:R-:W-:Y:S02]  /*6760*/  IADD3.X R141, PT, PT, R165, UR37, RZ, P5, !PT ;  /* 0x00000025a58d7c10 */ /* 0x000fe4000affe4ff */
[----:B------:R-:W-:Y:S02]  /*6770*/  ISETP.GE.AND P5, PT, R22, R187, PT ;  /* 0x000000bb1600720c */ /* 0x000fe40003fa6270 */
[----:B------:R-:W-:Y:S02]  /*6780*/  SEL R143, R142, RZ, P3 ;  /* 0x000000ff8e8f7207 */ /* 0x000fe40001800000 */
[----:B------:R-:W-:Y:S02]  /*6790*/  SEL R144, RZ, 0x4, P4 ;  /* 0x00000004ff907807 */ /* 0x000fe40002000000 */
[----:B------:R-:W-:Y:S02]  /*67a0*/  IADD3 R142, P6, PT, R166, UR36, RZ ;  /* 0x00000024a68e7c10 */ /* 0x000fe4000ffde0ff */
[----:B------:R-:W-:-:S02]  /*67b0*/  SEL R146, RZ, 0x4, P5 ;  /* 0x00000004ff927807 */ /* 0x000fc40002800000 */
[----:B------:R-:W-:Y:S02]  /*67c0*/  ISETP.NE.U32.AND P4, PT, R143, RZ, PT ;  /* 0x000000ff8f00720c */ /* 0x000fe40003f85070 */
[----:B-1----:R-:W-:Y:S02]  /*67d0*/  IADD3 R124, P5, PT, R168, UR36, RZ ;  /* 0x00000024a87c7c10 */ /* 0x002fe4000ffbe0ff */
[----:B------:R-:W-:Y:S02]  /*67e0*/  SEL R145, R144, RZ, P3 ;  /* 0x000000ff90917207 */ /* 0x000fe40001800000 */
[----:B------:R-:W-:Y:S02]  /*67f0*/  IADD3.X R143, PT, PT, R167, UR37, RZ, P6, !PT ;  /* 0x00000025a78f7c10 */ /* 0x000fe4000b7fe4ff */
[----:B------:R-:W-:Y:S02]  /*6800*/  IADD3 R144, P6, PT, R170, UR36, RZ ;  /* 0x00000024aa907c10 */ /* 0x000fe4000ffde0ff */
[----:B------:R-:W-:-:S02]  /*6810*/  IADD3.X R125, PT, PT, R169, UR37, RZ, P5, !PT ;  /* 0x00000025a97d7c10 */ /* 0x000fc4000affe4ff */
[----:B------:R-:W-:Y:S01]  /*6820*/  ISETP.NE.U32.AND P5, PT, R145, RZ, PT ;  /* 0x000000ff9100720c */ /* 0x000fe20003fa5070 */
[----:B------:R1:W-:Y:S01]  /*6830*/  LDGSTS.E [R219+0x18070], desc[UR34][R134.64], P4 ;  /* 0x1807000086db7fae */ /* 0x0003e2000a1a1022 */
[----:B------:R-:W-:Y:S02]  /*6840*/  IADD3.X R145, PT, PT, R171, UR37, RZ, P6, !PT ;  /* 0x00000025ab917c10 */ /* 0x000fe4000b7fe4ff */
[----:B--2---:R-:W-:Y:S02]  /*6850*/  IADD3 R122, P6, PT, R172, UR36, RZ ;  /* 0x00000024ac7a7c10 */ /* 0x004fe4000ffde0ff */
[----:B------:R-:W-:Y:S02]  /*6860*/  SEL R146, R146, RZ, P3 ;  /* 0x000000ff92927207 */ /* 0x000fe40001800000 */
[----:B------:R-:W-:Y:S02]  /*6870*/  IADD3.X R123, PT, PT, R173, UR37, RZ, P6, !PT ;  /* 0x00000025ad7b7c10 */ /* 0x000fe4000b7fe4ff */
[----:B------:R-:W-:-:S02]  /*6880*/  ISETP.GE.AND P6, PT, R23, R187, PT ;  /* 0x000000bb1700720c */ /* 0x000fc40003fc6270 */
[----:B------:R-:W-:Y:S01]  /*6890*/  ISETP.NE.U32.AND P4, PT, R146, RZ, PT ;  /* 0x000000ff9200720c */ /* 0x000fe20003f85070 */
[----:B------:R-:W-:Y:S01]  /*68a0*/  LDGSTS.E [R219+0x18078], desc[UR34][R130.64], P5 ;  /* 0x1807800082db7fae */ /* 0x000fe2000a9a1022 */
[----:B------:R-:W-:Y:S02]  /*68b0*/  SEL R147, RZ, 0x4, P6 ;  /* 0x00000004ff937807 */ /* 0x000fe40003000000 */
[----:B------:R-:W-:Y:S02]  /*68c0*/  ISETP.GE.AND P5, PT, R24, R187, PT ;  /* 0x000000bb1800720c */ /* 0x000fe40003fa6270 */
[----:B------:R-:W-:Y:S02]  /*68d0*/  SEL R148, R147, RZ, P3 ;  /* 0x000000ff93947207 */ /* 0x000fe40001800000 */
[----:B------:R-:W-:Y:S02]  /*68e0*/  SEL R149, RZ, 0x4, P5 ;  /* 0x00000004ff957807 */ /* 0x000fe40002800000 */
[----:B------:R-:W-:-:S02]  /*68f0*/  ISETP.NE.U32.AND P5, PT, R148, RZ, PT ;  /* 0x000000ff9400720c */ /* 0x000fc40003fa5070 */
[----:B------:R-:W-:Y:S01]  /*6900*/  SEL R149, R149, RZ, P3 ;  /* 0x000000ff95957207 */ /* 0x000fe20001800000 */
[----:B------:R2:W-:Y:S01]  /*6910*/  LDGSTS.E [R219+0x18080], desc[UR34][R132.64], P4 ;  /* 0x1808000084db7fae */ /* 0x0005e2000a1a1022 */
[----:B------:R-:W-:Y:S02]  /*6920*/  IADD3 R146, P6, PT, R174, UR36, RZ ;  /* 0x00000024ae927c10 */ /* 0x000fe4000ffde0ff */
[----:B------:R-:W-:Y:S02]  /*6930*/  ISETP.NE.U32.AND P4, PT, R149, RZ, PT ;  /* 0x000000ff9500720c */ /* 0x000fe40003f85070 */
[----:B------:R-:W-:Y:S02]  /*6940*/  IADD3.X R147, PT, PT, R175, UR37, RZ, P6, !PT ;  /* 0x00000025af937c10 */ /* 0x000fe4000b7fe4ff */
[----:B-1----:R-:W-:-:S03]  /*6950*/  IADD3 R134, P6, PT, R176, UR36, RZ ;  /* 0x00000024b0867c10 */ /* 0x002fc6000ffde0ff */
[----:B------:R1:W-:Y:S01]  /*6960*/  LDGSTS.E [R219+0x18088], desc[UR34][R136.64], P5 ;  /* 0x1808800088db7fae */ /* 0x0003e2000a9a1022 */
[-C--:B------:R-:W-:Y:S02]  /*6970*/  ISETP.GE.AND P5, PT, R25, R187.reuse, PT ;  /* 0x000000bb1900720c */ /* 0x080fe40003fa6270 */
[----:B------:R-:W-:Y:S02]  /*6980*/  IADD3.X R135, PT, PT, R177, UR37, RZ, P6, !PT ;  /* 0x00000025b1877c10 */ /* 0x000fe4000b7fe4ff */
[----:B------:R-:W-:Y:S01]  /*6990*/  SEL R150, RZ, 0x4, P5 ;  /* 0x00000004ff967807 */ /* 0x000fe20002800000 */
[----:B------:R3:W-:Y:S01]  /*69a0*/  LDGSTS.E [R219+0x18090], desc[UR34][R128.64], P4 ;  /* 0x1809000080db7fae */ /* 0x0007e2000a1a1022 */
[----:B------:R-:W-:Y:S02]  /*69b0*/  ISETP.GE.AND P4, PT, R26, R187, PT ;  /* 0x000000bb1a00720c */ /* 0x000fe40003f86270 */
[----:B------:R-:W-:Y:S02]  /*69c0*/  SEL R150, R150, RZ, P3 ;  /* 0x000000ff96967207 */ /* 0x000fe40001800000 */
[----:B--2---:R-:W-:-:S02]  /*69d0*/  IADD3 R132, P5, PT, R182, UR36, RZ ;  /* 0x00000024b6847c10 */ /* 0x004fc4000ffbe0ff */
[----:B-1----:R-:W-:Y:S02]  /*69e0*/  SEL R137, RZ, 0x4, P4 ;  /* 0x00000004ff897807 */ /* 0x002fe40002000000 */
[----:B------:R-:W-:Y:S02]  /*69f0*/  ISETP.NE.U32.AND P4, PT, R150, RZ, PT ;  /* 0x000000ff9600720c */ /* 0x000fe40003f85070 */
[----:B------:R-:W-:Y:S02]  /*6a00*/  IADD3.X R133, PT, PT, R183, UR37, RZ, P5, !PT ;  /* 0x00000025b7857c10 */ /* 0x000fe4000affe4ff */
[----:B------:R-:W-:Y:S02]  /*6a10*/  IADD3 R120, P5, PT, R120, UR38, RZ ;  /* 0x0000002678787c10 */ /* 0x000fe4000ffbe0ff */
[----:B---3--:R-:W-:Y:S02]  /*6a20*/  SEL R128, R137, RZ, P3 ;  /* 0x000000ff89807207 */ /* 0x008fe40001800000 */
[----:B------:R-:W-:-:S02]  /*6a30*/  IADD3 R130, P6, PT, R178, UR36, RZ ;  /* 0x00000024b2827c10 */ /* 0x000fc4000ffde0ff */
[----:B------:R-:W-:Y:S02]  /*6a40*/  IADD3.X R121, PT, PT, R121, UR39, RZ, P5, !PT ;  /* 0x0000002779797c10 */ /* 0x000fe4000affe4ff */
[----:B------:R-:W-:Y:S01]  /*6a50*/  ISETP.NE.U32.AND P5, PT, R128, RZ, PT ;  /* 0x000000ff8000720c */ /* 0x000fe20003fa5070 */
[----:B------:R-:W-:Y:S01]  /*6a60*/  LDGSTS.E [R219+0x18098], desc[UR34][R138.64], P4 ;  /* 0x180980008adb7fae */ /* 0x000fe2000a1a1022 */
[----:B------:R-:W-:Y:S02]  /*6a70*/  ISETP.GE.AND P4, PT, R27, R187, PT ;  /* 0x000000bb1b00720c */ /* 0x000fe40003f86270 */
[----:B------:R-:W-:Y:S02]  /*6a80*/  IADD3.X R131, PT, PT, R179, UR37, RZ, P6, !PT ;  /* 0x00000025b3837c10 */ /* 0x000fe4000b7fe4ff */
[----:B------:R-:W-:Y:S02]  /*6a90*/  SEL R128, RZ, 0x4, P4 ;  /* 0x00000004ff807807 */ /* 0x000fe40002000000 */
[----:B------:R-:W-:-:S02]  /*6aa0*/  IADD3 R148, P6, PT, R180, UR36, RZ ;  /* 0x00000024b4947c10 */ /* 0x000fc4000ffde0ff */
[----:B------:R-:W-:Y:S02]  /*6ab0*/  ISETP.GE.AND P4, PT, R28, R187, PT ;  /* 0x000000bb1c00720c */ /* 0x000fe40003f86270 */
[----:B------:R-:W-:Y:S01]  /*6ac0*/  SEL R128, R128, RZ, P3 ;  /* 0x000000ff80807207 */ /* 0x000fe20001800000 */
[----:B------:R1:W-:Y:S01]  /*6ad0*/  LDGSTS.E [R219+0x180a0], desc[UR34][R126.64], P5 ;  /* 0x180a00007edb7fae */ /* 0x0003e2000a9a1022 */
[----:B------:R-:W-:Y:S02]  /*6ae0*/  IADD3.X R149, PT, PT, R181, UR37, RZ, P6, !PT ;  /* 0x00000025b5957c10 */ /* 0x000fe4000b7fe4ff */
[----:B------:R-:W-:Y:S02]  /*6af0*/  IADD3 R136, P6, PT, R184, UR36, RZ ;  /* 0x00000024b8887c10 */ /* 0x000fe4000ffde0ff */
[----:B------:R-:W-:Y:S02]  /*6b00*/  SEL R129, RZ, 0x4, P4 ;  /* 0x00000004ff817807 */ /* 0x000fe40002000000 */
[----:B------:R-:W-:-:S02]  /*6b10*/  ISETP.NE.U32.AND P4, PT, R128, RZ, PT ;  /* 0x000000ff8000720c */ /* 0x000fc40003f85070 */
[----:B------:R-:W-:Y:S02]  /*6b20*/  IADD3.X R137, PT, PT, R185, UR37, RZ, P6, !PT ;  /* 0x00000025b9897c10 */ /* 0x000fe4000b7fe4ff */
[----:B------:R-:W-:Y:S02]  /*6b30*/  IADD3 R118, P6, PT, R118, UR38, RZ ;  /* 0x0000002676767c10 */ /* 0x000fe4000ffde0ff */
[----:B------:R-:W-:Y:S02]  /*6b40*/  IADD3 R114, P5, PT, R114, UR38, RZ ;  /* 0x0000002672727c10 */ /* 0x000fe4000ffbe0ff */
[----:B------:R-:W-:Y:S02]  /*6b50*/  IADD3.X R119, PT, PT, R119, UR39, RZ, P6, !PT ;  /* 0x0000002777777c10 */ /* 0x000fe4000b7fe4ff */
[----:B------:R-:W-:Y:S02]  /*6b60*/  IADD3 R116, P6, PT, R116, UR38, RZ ;  /* 0x0000002674747c10 */ /* 0x000fe4000ffde0ff */
[----:B------:R-:W-:Y:S01]  /*6b70*/  SEL R129, R129, RZ, P3 ;  /* 0x000000ff81817207 */ /* 0x000fe20001800000 */
[----:B------:R-:W-:Y:S01]  /*6b80*/  LDGSTS.E [R219+0x180a8], desc[UR34][R140.64], P4 ;  /* 0x180a80008cdb7fae */ /* 0x000fe2000a1a1022 */
[----:B------:R-:W-:-:S02]  /*6b90*/  IADD3.X R117, PT, PT, R117, UR39, RZ, P6, !PT ;  /* 0x0000002775757c10 */ /* 0x000fc4000b7fe4ff */
[----:B------:R-:W-:Y:S02]  /*6ba0*/  IADD3 R112, P6, PT, R112, UR38, RZ ;  /* 0x0000002670707c10 */ /* 0x000fe4000ffde0ff */
[-C--:B------:R-:W-:Y:S02]  /*6bb0*/  ISETP.GE.AND P4, PT, R29, R187.reuse, PT ;  /* 0x000000bb1d00720c */ /* 0x080fe40003f86270 */
[----:B------:R-:W-:Y:S02]  /*6bc0*/  IADD3.X R113, PT, PT, R113, UR39, RZ, P6, !PT ;  /* 0x0000002771717c10 */ /* 0x000fe4000b7fe4ff */
[----:B------:R-:W-:Y:S02]  /*6bd0*/  IADD3 R108, P6, PT, R108, UR38, RZ ;  /* 0x000000266c6c7c10 */ /* 0x000fe4000ffde0ff */
[----:B-1----:R-:W-:Y:S02]  /*6be0*/  SEL R126, RZ, 0x4, P4 ;  /* 0x00000004ff7e7807 */ /* 0x002fe40002000000 */
[----:B------:R-:W-:-:S02]  /*6bf0*/  ISETP.GE.AND P4, PT, R30, R187, PT ;  /* 0x000000bb1e00720c */ /* 0x000fc40003f86270 */
[----:B------:R-:W-:Y:S02]  /*6c00*/  IADD3.X R109, PT, PT, R109, UR39, RZ, P6, !PT ;  /* 0x000000276d6d7c10 */ /* 0x000fe4000b7fe4ff */
[----:B------:R-:W-:Y:S02]  /*6c10*/  SEL R126, R126, RZ, P3 ;  /* 0x000000ff7e7e7207 */ /* 0x000fe40001800000 */
[----:B------:R-:W-:Y:S02]  /*6c20*/  IADD3.X R115, PT, PT, R115, UR39, RZ, P5, !PT ;  /* 0x0000002773737c10 */ /* 0x000fe4000affe4ff */
[----:B------:R-:W-:Y:S02]  /*6c30*/  ISETP.NE.U32.AND P6, PT, R129, RZ, PT ;  /* 0x000000ff8100720c */ /* 0x000fe40003fc5070 */
[----:B------:R-:W-:Y:S02]  /*6c40*/  IADD3 R110, P5, PT, R110, UR38, RZ ;  /* 0x000000266e6e7c10 */ /* 0x000fe4000ffbe0ff */
[----:B------:R-:W-:-:S02]  /*6c50*/  SEL R127, RZ, 0x4, P4 ;  /* 0x00000004ff7f7807 */ /* 0x000fc40002000000 */
[----:B------:R-:W-:Y:S02]  /*6c60*/  ISETP.NE.U32.AND P4, PT, R126, RZ, PT ;  /* 0x000000ff7e00720c */ /* 0x000fe40003f85070 */
[----:B------:R-:W-:Y:S02]  /*6c70*/  IADD3.X R111, PT, PT, R111, UR39, RZ, P5, !PT ;  /* 0x000000276f6f7c10 */ /* 0x000fe4000affe4ff */
[----:B------:R-:W-:Y:S02]  /*6c80*/  IADD3 R106, P5, PT, R106, UR38, RZ ;  /* 0x000000266a6a7c10 */ /* 0x000fe4000ffbe0ff */
[----:B------:R-:W-:Y:S01]  /*6c90*/  SEL R127, R127, RZ, P3 ;  /* 0x000000ff7f7f7207 */ /* 0x000fe20001800000 */
[----:B------:R-:W-:Y:S01]  /*6ca0*/  LDGSTS.E [R219+0x180b0], desc[UR34][R142.64], P6 ;  /* 0x180b00008edb7fae */ /* 0x000fe2000b1a1022 */
[----:B------:R-:W-:Y:S02]  /*6cb0*/  IADD3.X R107, PT, PT, R107, UR39, RZ, P5, !PT ;  /* 0x000000276b6b7c10 */ /* 0x000fe4000affe4ff */
[----:B------:R-:W-:-:S02]  /*6cc0*/  IADD3 R104, P5, PT, R104, UR38, RZ ;  /* 0x0000002668687c10 */ /* 0x000fc4000ffbe0ff */
[----:B------:R-:W-:Y:S01]  /*6cd0*/  IADD3 R100, P6, PT, R100, UR38, RZ ;  /* 0x0000002664647c10 */ /* 0x000fe2000ffde0ff */
[----:B------:R1:W-:Y:S01]  /*6ce0*/  LDGSTS.E [R219+0x180b8], desc[UR34][R124.64], P4 ;  /* 0x180b80007cdb7fae */ /* 0x0003e2000a1a1022 */
[----:B------:R-:W-:Y:S02]  /*6cf0*/  IADD3.X R105, PT, PT, R105, UR39, RZ, P5, !PT ;  /* 0x0000002769697c10 */ /* 0x000fe4000affe4ff */
[----:B------:R-:W-:Y:S02]  /*6d00*/  IADD3 R102, P5, PT, R102, UR38, RZ ;  /* 0x0000002666667c10 */ /* 0x000fe4000ffbe0ff */
[----:B------:R-:W-:Y:S02]  /*6d10*/  ISETP.GE.AND P4, PT, R31, R187, PT ;  /* 0x000000bb1f00720c */ /* 0x000fe40003f86270 */
[----:B------:R-:W-:Y:S02]  /*6d20*/  IADD3.X R101, PT, PT, R101, UR39, RZ, P6, !PT ;  /* 0x0000002765657c10 */ /* 0x000fe4000b7fe4ff */
[----:B------:R-:W-:-:S02]  /*6d30*/  IADD3 R96, P6, PT, R96, UR38, RZ ;  /* 0x0000002660607c10 */ /* 0x000fc4000ffde0ff */
[----:B------:R-:W-:Y:S02]  /*6d40*/  IADD3.X R103, PT, PT, R103, UR39, RZ, P5, !PT ;  /* 0x0000002767677c10 */ /* 0x000fe4000affe4ff */
[----:B------:R-:W-:Y:S02]  /*6d50*/  IADD3 R98, P5, PT, R98, UR38, RZ ;  /* 0x0000002662627c10 */ /* 0x000fe4000ffbe0ff */
[----:B------:R-:W-:Y:S02]  /*6d60*/  SEL R126, RZ, 0x4, P4 ;  /* 0x00000004ff7e7807 */ /* 0x000fe40002000000 */
[----:B------:R-:W-:Y:S02]  /*6d70*/  IADD3.X R97, PT, PT, R97, UR39, RZ, P6, !PT ;  /* 0x0000002761617c10 */ /* 0x000fe4000b7fe4ff */
[----:B------:R-:W-:Y:S02]  /*6d80*/  ISETP.NE.U32.AND P6, PT, R127, RZ, PT ;  /* 0x000000ff7f00720c */ /* 0x000fe40003fc5070 */
[----:B------:R-:W-:-:S02]  /*6d90*/  ISETP.GE.AND P4, PT, R32, R187, PT ;  /* 0x000000bb2000720c */ /* 0x000fc40003f86270 */
[----:B------:R-:W-:Y:S02]  /*6da0*/  IADD3.X R99, PT, PT, R99, UR39, RZ, P5, !PT ;  /* 0x0000002763637c10 */ /* 0x000fe4000affe4ff */
[----:B------:R-:W-:Y:S02]  /*6db0*/  SEL R126, R126, RZ, P3 ;  /* 0x000000ff7e7e7207 */ /* 0x000fe40001800000 */
[----:B------:R-:W-:Y:S02]  /*6dc0*/  IADD3 R94, P5, PT, R94, UR38, RZ ;  /* 0x000000265e5e7c10 */ /* 0x000fe4000ffbe0ff */
[----:B------:R-:W-:Y:S02]  /*6dd0*/  SEL R127, RZ, 0x4, P4 ;  /* 0x00000004ff7f7807 */ /* 0x000fe40002000000 */
[----:B------:R-:W-:Y:S01]  /*6de0*/  ISETP.NE.U32.AND P4, PT, R126, RZ, PT ;  /* 0x000000ff7e00720c */ /* 0x000fe20003f85070 */
[----:B------:R-:W-:Y:S01]  /*6df0*/  LDGSTS.E [R219+0x180c0], desc[UR34][R144.64], P6 ;  /* 0x180c000090db7fae */ /* 0x000fe2000b1a1022 */
[----:B------:R-:W-:-:S02]  /*6e00*/  IADD3.X R95, PT, PT, R95, UR39, RZ, P5, !PT ;  /* 0x000000275f5f7c10 */ /* 0x000fc4000affe4ff */
[----:B------:R-:W-:Y:S02]  /*6e10*/  IADD3 R92, P5, PT, R92, UR38, RZ ;  /* 0x000000265c5c7c10 */ /* 0x000fe4000ffbe0ff */
[----:B------:R-:W-:Y:S02]  /*6e20*/  IADD3 R88, P6, PT, R88, UR38, RZ ;  /* 0x0000002658587c10 */ /* 0x000fe4000ffde0ff */
[----:B------:R-:W-:Y:S02]  /*6e30*/  IADD3.X R93, PT, PT, R93, UR39, RZ, P5, !PT ;  /* 0x000000275d5d7c10 */ /* 0x000fe4000affe4ff */
[----:B------:R-:W-:Y:S02]  /*6e40*/  IADD3 R90, P5, PT, R90, UR38, RZ ;  /* 0x000000265a5a7c10 */ /* 0x000fe4000ffbe0ff */
[----:B------:R-:W-:Y:S01]  /*6e50*/  IADD3.X R89, PT, PT, R89, UR39, RZ, P6, !PT ;  /* 0x0000002759597c10 */ /* 0x000fe2000b7fe4ff */
[----:B------:R2:W-:Y:S01]  /*6e60*/  LDGSTS.E [R219+0x180c8], desc[UR34][R122.64], P4 ;  /* 0x180c80007adb7fae */ /* 0x0005e2000a1a1022 */
[----:B------:R-:W-:-:S02]  /*6e70*/  IADD3.X R91, PT, PT, R91, UR39, RZ, P5, !PT ;  /* 0x000000275b5b7c10 */ /* 0x000fc4000affe4ff */
[----:B------:R-:W-:Y:S02]  /*6e80*/  IADD3 R86, P5, PT, R86, UR38, RZ ;  /* 0x0000002656567c10 */ /* 0x000fe4000ffbe0ff */
[----:B------:R-:W-:Y:S02]  /*6e90*/  IADD3 R84, P6, PT, R84, UR38, RZ ;  /* 0x0000002654547c10 */ /* 0x000fe4000ffde0ff */
[----:B------:R-:W-:Y:S02]  /*6ea0*/  ISETP.GE.AND P4, PT, R33, R187, PT ;  /* 0x000000bb2100720c */ /* 0x000fe40003f86270 */
[----:B------:R-:W-:Y:S02]  /*6eb0*/  SEL R127, R127, RZ, P3 ;  /* 0x000000ff7f7f7207 */ /* 0x000fe40001800000 */
[----:B------:R-:W-:Y:S02]  /*6ec0*/  IADD3.X R87, PT, PT, R87, UR39, RZ, P5, !PT ;  /* 0x0000002757577c10 */ /* 0x000fe4000affe4ff */
[----:B------:R-:W-:-:S02]  /*6ed0*/  IADD3 R82, P5, PT, R82, UR38, RZ ;  /* 0x0000002652527c10 */ /* 0x000fc4000ffbe0ff */
[----:B------:R-:W-:Y:S02]  /*6ee0*/  IADD3.X R85, PT, PT, R85, UR39, RZ, P6, !PT ;  /* 0x0000002755557c10 */ /* 0x000fe4000b7fe4ff */
[----:B-1----:R-:W-:Y:S02]  /*6ef0*/  SEL R124, RZ, 0x4, P4 ;  /* 0x00000004ff7c7807 */ /* 0x002fe40002000000 */
[----:B------:R-:W-:Y:S02]  /*6f00*/  ISETP.NE.U32.AND P6, PT, R127, RZ, PT ;  /* 0x000000ff7f00720c */ /* 0x000fe40003fc5070 */
[----:B------:R-:W-:Y:S02]  /*6f10*/  IADD3.X R83, PT, PT, R83, UR39, RZ, P5, !PT ;  /* 0x0000002753537c10 */ /* 0x000fe4000affe4ff */
[----:B------:R-:W-:Y:S02]  /*6f20*/  ISETP.GE.AND P4, PT, R34, R187, PT ;  /* 0x000000bb2200720c */ /* 0x000fe40003f86270 */
[----:B------:R-:W-:-:S02]  /*6f30*/  IADD3 R80, P5, PT, R80, UR38, RZ ;  /* 0x0000002650507c10 */ /* 0x000fc4000ffbe0ff */
[----:B------:R-:W-:Y:S02]  /*6f40*/  SEL R124, R124, RZ, P3 ;  /* 0x000000ff7c7c7207 */ /* 0x000fe40001800000 */
[----:B------:R-:W-:Y:S02]  /*6f50*/  SEL R125, RZ, 0x4, P4 ;  /* 0x00000004ff7d7807 */ /* 0x000fe40002000000 */
[----:B------:R-:W-:Y:S01]  /*6f60*/  IADD3.X R81, PT, PT, R81, UR39, RZ, P5, !PT ;  /* 0x0000002751517c10 */ /* 0x000fe2000affe4ff */
[----:B------:R1:W-:Y:S01]  /*6f70*/  LDGSTS.E [R219+0x180d0], desc[UR34][R146.64], P6 ;  /* 0x180d000092db7fae */ /* 0x0003e2000b1a1022 */
[----:B------:R-:W-:Y:S02]  /*6f80*/  ISETP.NE.U32.AND P4, PT, R124, RZ, PT ;  /* 0x000000ff7c00720c */ /* 0x000fe40003f85070 */
[----:B------:R-:W-:Y:S02]  /*6f90*/  IADD3 R78, P5, PT, R78, UR38, RZ ;  /* 0x000000264e4e7c10 */ /* 0x000fe4000ffbe0ff */
[----:B------:R-:W-:-:S02]  /*6fa0*/  IADD3 R76, P6, PT, R76, UR38, RZ ;  /* 0x000000264c4c7c10 */ /* 0x000fc4000ffde0ff */
[----:B------:R-:W-:Y:S02]  /*6fb0*/  IADD3.X R79, PT, PT, R79, UR39, RZ, P5, !PT ;  /* 0x000000274f4f7c10 */ /* 0x000fe4000affe4ff */
[----:B------:R-:W-:Y:S02]  /*6fc0*/  IADD3 R74, P5, PT, R74, UR38, RZ ;  /* 0x000000264a4a7c10 */ /* 0x000fe4000ffbe0ff */
[----:B------:R-:W-:Y:S02]  /*6fd0*/  IADD3.X R77, PT, PT, R77, UR39, RZ, P6, !PT ;  /* 0x000000274d4d7c10 */ /* 0x000fe4000b7fe4ff */
[----:B------:R-:W-:Y:S01]  /*6fe0*/  IADD3.X R75, PT, PT, R75, UR39, RZ, P5, !PT ;  /* 0x000000274b4b7c10 */ /* 0x000fe2000affe4ff */
[----:B------:R1:W-:Y:S01]  /*6ff0*/  LDGSTS.E [R219+0x180d8], desc[UR34][R134.64], P4 ;  /* 0x180d800086db7fae */ /* 0x0003e2000a1a1022 */
[----:B------:R-:W-:Y:S02]  /*7000*/  IADD3 R70, P5, PT, R70, UR38, RZ ;  /* 0x0000002646467c10 */ /* 0x000fe4000ffbe0ff */
[----:B------:R-:W-:-:S02]  /*7010*/  IADD3 R72, P6, PT, R72, UR38, RZ ;  /* 0x0000002648487c10 */ /* 0x000fc4000ffde0ff */
[----:B------:R-:W-:Y:S02]  /*7020*/  SEL R125, R125, RZ, P3 ;  /* 0x000000ff7d7d7207 */ /* 0x000fe40001800000 */
[----:B------:R-:W-:Y:S02]  /*7030*/  ISETP.GE.AND P4, PT, R35, R187, PT ;  /* 0x000000bb2300720c */ /* 0x000fe40003f86270 */
[----:B------:R-:W-:Y:S02]  /*7040*/  IADD3.X R71, PT, PT, R71, UR39, RZ, P5, !PT ;  /* 0x0000002747477c10 */ /* 0x000fe4000affe4ff */
[----:B------:R-:W-:Y:S02]  /*7050*/  IADD3.X R73, PT, PT, R73, UR39, RZ, P6, !PT ;  /* 0x0000002749497c10 */ /* 0x000fe4000b7fe4ff */
[----:B------:R-:W-:Y:S02]  /*7060*/  IADD3 R66, P5, PT, R66, UR38, RZ ;  /* 0x0000002642427c10 */ /* 0x000fe4000ffbe0ff */
[----:B------:R-:W-:-:S02]  /*7070*/  ISETP.NE.U32.AND P6, PT, R125, RZ, PT ;  /* 0x000000ff7d00720c */ /* 0x000fc40003fc5070 */
[----:B--2---:R-:W-:Y:S02]  /*7080*/  SEL R122, RZ, 0x4, P4 ;  /* 0x00000004ff7a7807 */ /* 0x004fe40002000000 */
[----:B------:R-:W-:Y:S02]  /*7090*/  IADD3.X R67, PT, PT, R67, UR39, RZ, P5, !PT ;  /* 0x0000002743437c10 */ /* 0x000fe4000affe4ff */
[----:B------:R-:W-:Y:S02]  /*70a0*/  ISETP.GE.AND P5, PT, R36, R187, PT ;  /* 0x000000bb2400720c */ /* 0x000fe40003fa6270 */
[----:B------:R-:W-:Y:S02]  /*70b0*/  SEL R122, R122, RZ, P3 ;  /* 0x000000ff7a7a7207 */ /* 0x000fe40001800000 */
[----:B------:R-:W-:Y:S02]  /*70c0*/  SEL R123, RZ, 0x4, P5 ;  /* 0x00000004ff7b7807 */ /* 0x000fe40002800000 */
[----:B------:R-:W-:Y:S01]  /*70d0*/  ISETP.NE.U32.AND P5, PT, R122, RZ, PT ;  /* 0x000000ff7a00720c */ /* 0x000fe20003fa5070 */
[----:B------:R1:W-:Y:S01]  /*70e0*/  LDGSTS.E [R219+0x180e0], desc[UR34][R130.64], P6 ;  /* 0x180e000082db7fae */ /* 0x0003e2000b1a1022 */
[----:B------:R-:W-:-:S02]  /*70f0*/  IADD3 R64, P4, PT, R64, UR38, RZ ;  /* 0x0000002640407c10 */ /* 0x000fc4000ff9e0ff */
[-C--:B------:R-:W-:Y:S02]  /*7100*/  ISETP.GE.AND P6, PT, R37, R187.reuse, PT ;  /* 0x000000bb2500720c */ /* 0x080fe40003fc6270 */
[----:B------:R-:W-:Y:S02]  /*7110*/  IADD3.X R65, PT, PT, R65, UR39, RZ, P4, !PT ;  /* 0x0000002741417c10 */ /* 0x000fe4000a7fe4ff */
[----:B------:R-:W-:Y:S02]  /*7120*/  ISETP.GE.AND P4, PT, R5, R187, PT ;  /* 0x000000bb0500720c */ /* 0x000fe40003f86270 */
[----:B------:R-:W-:Y:S02]  /*7130*/  SEL R122, RZ, 0x4, P6 ;  /* 0x00000004ff7a7807 */ /* 0x000fe40003000000 */
[----:B------:R-:W-:Y:S01]  /*7140*/  SEL R124, RZ, 0x4, P4 ;  /* 0x00000004ff7c7807 */ /* 0x000fe20002000000 */
[----:B------:R1:W-:Y:S01]  /*7150*/  LDGSTS.E [R219+0x180e8], desc[UR34][R148.64], P5 ;  /* 0x180e800094db7fae */ /* 0x0003e2000a9a1022 */
[----:B------:R-:W-:-:S02]  /*7160*/  SEL R123, R123, RZ, P3 ;  /* 0x000000ff7b7b7207 */ /* 0x000fc40001800000 */
[----:B------:R-:W-:Y:S02]  /*7170*/  SEL R122, R122, RZ, P3 ;  /* 0x000000ff7a7a7207 */ /* 0x000fe40001800000 */
[----:B------:R-:W-:Y:S02]  /*7180*/  IADD3 R60, P5, PT, R60, UR38, RZ ;  /* 0x000000263c3c7c10 */ /* 0x000fe4000ffbe0ff */
[----:B------:R-:W-:Y:S02]  /*7190*/  SEL R124, R124, RZ, P3 ;  /* 0x000000ff7c7c7207 */ /* 0x000fe40001800000 */
[----:B------:R-:W-:Y:S02]  /*71a0*/  ISETP.NE.U32.AND P4, PT, R123, RZ, PT ;  /* 0x000000ff7b00720c */ /* 0x000fe40003f85070 */
[----:B------:R-:W-:Y:S02]  /*71b0*/  ISETP.NE.U32.AND P3, PT, R122, RZ, PT ;  /* 0x000000ff7a00720c */ /* 0x000fe40003f65070 */
[----:B------:R-:W-:-:S02]  /*71c0*/  IADD3.X R61, PT, PT, R61, UR39, RZ, P5, !PT ;  /* 0x000000273d3d7c10 */ /* 0x000fc4000affe4ff */
[----:B------:R-:W-:Y:S02]  /*71d0*/  ISETP.NE.U32.AND P5, PT, R124, RZ, PT ;  /* 0x000000ff7c00720c */ /* 0x000fe40003fa5070 */
[----:B------:R-:W-:-:S04]  /*71e0*/  IADD3 R62, P6, PT, R62, UR38, RZ ;  /* 0x000000263e3e7c10 */ /* 0x000fc8000ffde0ff */
[----:B------:R-:W-:Y:S01]  /*71f0*/  IADD3.X R63, PT, PT, R63, UR39, RZ, P6, !PT ;  /* 0x000000273f3f7c10 */ /* 0x000fe2000b7fe4ff */
[----:B------:R1:W-:Y:S01]  /*7200*/  LDGSTS.E [R219+0x180f0], desc[UR34][R132.64], P4 ;  /* 0x180f000084db7fae */ /* 0x0003e2000a1a1022 */
[----:B------:R-:W-:-:S03]  /*7210*/  IADD3 R122, P6, PT, R192, UR38, RZ ;  /* 0x00000026c07a7c10 */ /* 0x000fc6000ffde0ff */
[----:B------:R1:W-:Y:S01]  /*7220*/  LDGSTS.E [R219+0x180f8], desc[UR34][R136.64], P3 ;  /* 0x180f800088db7fae */ /* 0x0003e200099a1022 */
[----:B------:R-:W-:Y:S02]  /*7230*/  ISETP.GE.AND P3, PT, R223, 0x80, PT ;  /* 0x00000080df00780c */ /* 0x000fe40003f66270 */
[----:B------:R-:W-:Y:S01]  /*7240*/  IADD3.X R123, PT, PT, R193, UR39, RZ, P6, !PT ;  /* 0x00000027c17b7c10 */ /* 0x000fe2000b7fe4ff */
[----:B------:R-:W0:Y:S01]  /*7250*/  LDGDEPBAR ;  /* 0x00000000000079af */ /* 0x000e220000000000 */
[----:B------:R-:W-:-:S03]  /*7260*/  IADD3 R124, P6, PT, R188, UR38, RZ ;  /* 0x00000026bc7c7c10 */ /* 0x000fc6000ffde0ff */
[----:B------:R1:W-:Y:S01]  /*7270*/  LDGSTS.E [R205+0x10000], desc[UR34][R120.64], P5 ;  /* 0x1000000078cd7fae */ /* 0x0003e2000a9a1022 */
[----:B------:R-:W-:-:S03]  /*7280*/  IADD3.X R125, PT, PT, R189, UR39, RZ, P6, !PT ;  /* 0x00000027bd7d7c10 */ /* 0x000fc6000b7fe4ff */
        /* <DEDUP_REMOVED lines=32> */
[----:B------:R-:W-:Y:S05]  /*7490*/  @!P3 BRA `(.L_x_37) ;  /* 0x000000300050b947 */ /* 0x000fea0003800000 */
[----:B-1----:R-:W-:Y:S01]  /*74a0*/  SHF.R.S32.HI R104, RZ, 0x1f, R222 ;  /* 0x0000001fff687819 */ /* 0x002fe200000114de */
[----:B------:R-:W-:Y:S01]  /*74b0*/  IMAD R144, R37, UR20, RZ ;  /* 0x0000001425907c24 */ /* 0x000fe2000f8e02ff */
[----:B------:R-:W-:Y:S01]  /*74c0*/  IADD3 R129, P3, PT, R222, R40, RZ ;  /* 0x00000028de817210 */ /* 0x000fe20007f7e0ff */
[----:B------:R-:W-:Y:S01]  /*74d0*/  IMAD R146, R36, UR20, RZ ;  /* 0x0000001424927c24 */ /* 0x000fe2000f8e02ff */
[----:B------:R-:W-:Y:S01]  /*74e0*/  IADD3 R133, P6, PT, R222, R56, RZ ;  /* 0x00000038de857210 */ /* 0x000fe20007fde0ff */
[----:B------:R-:W-:Y:S01]  /*74f0*/  IMAD R150, R34, UR20, RZ ;  /* 0x0000001422967c24 */ /* 0x000fe2000f8e02ff */
[----:B------:R-:W-:Y:S01]  /*7500*/  LEA.HI.X.SX32 R132, R40, R104, 0x1, P3 ;  /* 0x0000006828847211 */ /* 0x000fe200018f0eff */
[----:B------:R-:W-:Y:S01]  /*7510*/  IMAD R148, R35, UR20, RZ ;  /* 0x0000001423947c24 */ /* 0x000fe2000f8e02ff */
[C---:B------:R-:W-:Y:S01]  /*7520*/  IADD3 R67, P3, PT, R222.reuse, R42, RZ ;  /* 0x0000002ade437210 */ /* 0x040fe20007f7e0ff */
[----:B------:R-:W-:Y:S01]  /*7530*/  IMAD R152, R33, UR20, RZ ;  /* 0x0000001421987c24 */ /* 0x000fe2000f8e02ff */
[----:B------:R-:W-:Y:S01]  /*7540*/  IADD3 R127, P4, PT, R222, R57, RZ ;  /* 0x00000039de7f7210 */ /* 0x000fe20007f9e0ff */
[----:B------:R-:W-:Y:S01]  /*7550*/  IMAD R156, R31, UR20, RZ ;  /* 0x000000141f9c7c24 */ /* 0x000fe2000f8e02ff */
[-C--:B------:R-:W-:Y:S01]  /*7560*/  LEA.HI.X.SX32 R134, R56, R104.reuse, 0x1, P6 ;  /* 0x0000006838867211 */ /* 0x080fe200030f0eff */
[----:B------:R-:W-:Y:S01]  /*7570*/  IMAD R154, R32, UR20, RZ ;  /* 0x00000014209a7c24 */ /* 0x000fe2000f8e02ff */
[----:B------:R-:W-:Y:S01]  /*7580*/  LEA.HI.X.SX32 R124, R42, R104, 0x1, P3 ;  /* 0x000000682a7c7211 */ /* 0x000fe200018f0eff */
[----:B------:R-:W-:Y:S01]  /*7590*/  IMAD R158, R30, UR20, RZ ;  /* 0x000000141e9e7c24 */ /* 0x000fe2000f8e02ff */
[----:B------:R-:W-:Y:S01]  /*75a0*/  IADD3 R135, P5, PT, R222, R39, RZ ;  /* 0x00000027de877210 */ /* 0x000fe20007fbe0ff */
[----:B------:R-:W-:Y:S01]  /*75b0*/  IMAD R162, R28, UR20, RZ ;  /* 0x000000141ca27c24 */ /* 0x000fe2000f8e02ff */
[C---:B------:R-:W-:Y:S01]  /*75c0*/  IADD3 R52, P6, PT, R222.reuse, R58, RZ ;  /* 0x0000003ade347210 */ /* 0x040fe20007fde0ff */
[----:B------:R-:W-:Y:S01]  /*75d0*/  IMAD R160, R29, UR20, RZ ;  /* 0x000000141da07c24 */ /* 0x000fe2000f8e02ff */
[----:B------:R-:W-:Y:S01]  /*75e0*/  IADD3 R62, P3, PT, R222, R44, RZ ;  /* 0x0000002cde3e7210 */ /* 0x000fe20007f7e0ff */
[----:B------:R-:W-:Y:S01]  /*75f0*/  IMAD R164, R27, UR20, RZ ;  /* 0x000000141ba47c24 */ /* 0x000fe2000f8e02ff */
[-C--:B------:R-:W-:Y:S01]  /*7600*/  LEA.HI.X.SX32 R128, R57, R104.reuse, 0x1, P4 ;  /* 0x0000006839807211 */ /* 0x080fe200020f0eff */
[----:B------:R-:W-:Y:S01]  /*7610*/  IMAD R168, R25, UR20, RZ ;  /* 0x0000001419a87c24 */ /* 0x000fe2000f8e02ff */
[-C--:B------:R-:W-:Y:S01]  /*7620*/  LEA.HI.X.SX32 R136, R39, R104.reuse, 0x1, P5 ;  /* 0x0000006827887211 */ /* 0x080fe200028f0eff */
[----:B------:R-:W-:Y:S01]  /*7630*/  IMAD R166, R26, UR20, RZ ;  /* 0x000000141aa67c24 */ /* 0x000fe2000f8e02ff */
[----:B------:R-:W-:Y:S01]  /*7640*/  IADD3 R56, P4, PT, R222, R59, RZ ;  /* 0x0000003bde387210 */ /* 0x000fe20007f9e0ff */
[----:B------:R-:W-:Y:S01]  /*7650*/  IMAD R170, R24, UR20, RZ ;  /* 0x0000001418aa7c24 */ /* 0x000fe2000f8e02ff */
[-C--:B------:R-:W-:Y:S01]  /*7660*/  LEA.HI.X.SX32 R123, R58, R104.reuse, 0x1, P6 ;  /* 0x000000683a7b7211 */ /* 0x080fe200030f0eff */
[----:B------:R-:W-:Y:S01]  /*7670*/  IMAD R172, R23, UR20, RZ ;  /* 0x0000001417ac7c24 */ /* 0x000fe2000f8e02ff */
[----:B------:R-:W-:Y:S01]  /*7680*/  LEA.HI.X.SX32 R61, R44, R104, 0x1, P3 ;  /* 0x000000682c3d7211 */ /* 0x000fe200018f0eff */
[----:B------:R-:W1:Y:S01]  /*7690*/  LDCU.128 UR28, c[0x0][0x380] ;  /* 0x00007000ff1c77ac */ /* 0x000e620008000c00 */
        /* <DEDUP_REMOVED lines=10> */
[-C--:B------:R-:W-:Y:S01]  /*7740*/  LEA.HI.X.SX32 R59, R69, R104.reuse, 0x1, P6 ;  /* 0x00000068453b7211 */ /* 0x080fe200030f0eff */
[----:B------:R-:W-:Y:S01]  /*7750*/  UIMAD UR18, UR18, 0xc, URZ ;  /* 0x0000000c121278a4 */ /* 0x000fe2000f8e02ff */
[----:B------:R-:W-:Y:S01]  /*7760*/  LEA.HI.X.SX32 R70, R46, R104, 0x1, P3 ;  /* 0x000000682e467211 */ /* 0x000fe200018f0eff */
[----:B------:R-:W-:Y:S01]  /*7770*/  IMAD.MOV.U32 R122, RZ, RZ, RZ ;  /* 0x000000ffff7a7224 */ /* 0x000fe200078e00ff */
[C---:B------:R-:W-:Y:S01]  /*7780*/  IADD3 R39, P5, PT, R222.reuse, R43, RZ ;  /* 0x0000002bde277210 */ /* 0x040fe20007fbe0ff */
[----:B------:R-:W-:Y:S01]  /*7790*/  IMAD.SHL.U32 R42, R135, 0x4, RZ ;  /* 0x00000004872a7824 */ /* 0x000fe200078e00ff */
[C---:B------:R-:W-:Y:S01]  /*77a0*/  IADD3 R69, P6, PT, R222.reuse, R197, RZ ;  /* 0x000000c5de457210 */ /* 0x040fe20007fde0ff */
[----:B-1----:R-:W-:Y:S01]  /*77b0*/  UIMAD.WIDE.U32 UR32, UR8, 0xc, UR28 ;  /* 0x0000000c082078a5 */ /* 0x002fe2000f8e001c */
[----:B------:R-:W-:Y:S01]  /*77c0*/  IADD3 R79, P3, PT, R222, R48, RZ ;  /* 0x00000030de4f7210 */ /* 0x000fe20007f7e0ff */
[----:B------:R-:W-:Y:S01]  /*77d0*/  UIMAD.WIDE.U32 UR30, UR9, 0xc, UR30 ;  /* 0x0000000c091e78a5 */ /* 0x000fe2000f8e001e */
[-C--:B------:R-:W-:Y:S01]  /*77e0*/  LEA.HI.X.SX32 R58, R43, R104.reuse, 0x1, P5 ;  /* 0x000000682b3a7211 */ /* 0x080fe200028f0eff */
[----:B------:R-:W-:Y:S01]  /*77f0*/  UIMAD UR28, UR5, 0xc, URZ ;  /* 0x0000000c051c78a4 */ /* 0x000fe2000f8e02ff */
[-C--:B------:R-:W-:Y:S01]  /*7800*/  LEA.HI.X.SX32 R106, R197, R104.reuse, 0x1, P6 ;  /* 0x00000068c56a7211 */ /* 0x080fe200030f0eff */
[----:B------:R-:W-:Y:S01]  /*7810*/  IMAD.SHL.U32 R44, R133, 0x4, RZ ;  /* 0x00000004852c7824 */ /* 0x000fe200078e00ff */
[----:B------:R-:W-:Y:S01]  /*7820*/  LEA.HI.X.SX32 R78, R48, R104, 0x1, P3 ;  /* 0x00000068304e7211 */ /* 0x000fe200018f0eff */
[----:B------:R-:W-:Y:S01]  /*7830*/  IMAD.SHL.U32 R46, R129, 0x4, RZ ;  /* 0x00000004812e7824 */ /* 0x000fe200078e00ff */
[C---:B------:R-:W-:Y:S01]  /*7840*/  IADD3 R66, P5, PT, R222.reuse, R45, RZ ;  /* 0x0000002dde427210 */ /* 0x040fe20007fbe0ff */
[----:B------:R-:W-:Y:S01]  /*7850*/  IMAD.SHL.U32 R48, R127, 0x4, RZ ;  /* 0x000000047f307824 */ /* 0x000fe200078e00ff */
[C---:B------:R-:W-:Y:S01]  /*7860*/  IADD3 R77, P6, PT, R222.reuse, R199, RZ ;  /* 0x000000c7de4d7210 */ /* 0x040fe20007fde0ff */
[----:B------:R-:W-:Y:S01]  /*7870*/  UMOV UR26, 0x1 ;  /* 0x00000001001a7882 */ /* 0x000fe20000000000 */
[----:B------:R-:W-:Y:S01]  /*7880*/  IADD3 R87, P3, PT, R222, R50, RZ ;  /* 0x00000032de577210 */ /* 0x000fe20007f7e0ff */
[----:B------:R-:W-:Y:S01]  /*7890*/  UMOV UR27, 0x2 ;  /* 0x00000002001b7882 */ /* 0x000fe20000000000 */
[-C--:B------:R-:W-:Y:S01]  /*78a0*/  LEA.HI.X.SX32 R65, R45, R104.reuse, 0x1, P5 ;  /* 0x000000682d417211 */ /* 0x080fe200028f0eff */
[----:B------:R-:W-:Y:S01]  /*78b0*/  UMOV UR6, URZ ;  /* 0x000000ff00067c82 */ /* 0x000fe20008000000 */
[-C--:B------:R-:W-:Y:S01]  /*78c0*/  LEA.HI.X.SX32 R76, R199, R104.reuse, 0x1, P6 ;  /* 0x00000068c74c7211 */ /* 0x080fe200030f0eff */
[----:B------:R-:W-:Y:S01]  /*78d0*/  UMOV UR7, URZ ;  /* 0x000000ff00077c82 */ /* 0x000fe20008000000 */
[-C--:B------:R-:W-:Y:S01]  /*78e0*/  LEA.HI.X.SX32 R86, R50, R104.reuse, 0x1, P3 ;  /* 0x0000006832567211 */ /* 0x080fe200018f0eff */
[----:B------:R-:W-:Y:S01]  /*78f0*/  IMAD.SHL.U32 R50, R125, 0x4, RZ ;  /* 0x000000047d327824 */ /* 0x000fe200078e00ff */
[C---:B------:R-:W-:Y:S01]  /*7900*/  IADD3 R75, P5, PT, R222.reuse, R47, RZ ;  /* 0x0000002fde4b7210 */ /* 0x040fe20007fbe0ff */
[----:B------:R-:W-:Y:S01]  /*7910*/  UMOV UR8, URZ ;  /* 0x000000ff00087c82 */ /* 0x000fe20008000000 */
[C---:B------:R-:W-:Y:S01]  /*7920*/  IADD3 R85, P6, PT, R222.reuse, R201, RZ ;  /* 0x000000c9de557210 */ /* 0x040fe20007fde0ff */
[----:B------:R-:W-:Y:S01]  /*7930*/  UMOV UR5, URZ ;  /* 0x000000ff00057c82 */ /* 0x000fe20008000000 */
[----:B------:R-:W-:Y:S01]  /*7940*/  IADD3 R95, P3, PT, R222, R53, RZ ;  /* 0x00000035de5f7210 */ /* 0x000fe20007f7e0ff */
[----:B------:R-:W-:Y:S01]  /*7950*/  UIADD3 UR28, UPT, UPT, UR31, UR28, URZ ;  /* 0x0000001c1f1c7290 */ /* 0x000fe2000fffe0ff */
[-C--:B------:R-:W-:Y:S01]  /*7960*/  LEA.HI.X.SX32 R74, R47, R104.reuse, 0x1, P5 ;  /* 0x000000682f4a7211 */ /* 0x080fe200028f0eff */
[----:B------:R-:W-:Y:S01]  /*7970*/  UIADD3 UR29, UPT, UPT, UR33, UR18, URZ ;  /* 0x00000012211d7290 */ /* 0x000fe2000fffe0ff */
[----:B------:R-:W-:-:S02]  /*7980*/  LEA.HI.X.SX32 R84, R201, R104, 0x1, P6 ;  /* 0x00000068c9547211 */ /* 0x000fc400030f0eff */
[----:B------:R-:W-:Y:S02]  /*7990*/  LEA.HI.X.SX32 R94, R53, R104, 0x1, P3 ;  /* 0x00000068355e7211 */ /* 0x000fe400018f0eff */
[C---:B------:R-:W-:Y:S02]  /*79a0*/  IADD3 R64, P4, PT, R222.reuse, R196, RZ ;  /* 0x000000c4de407210 */ /* 0x040fe40007f9e0ff */
[C---:B------:R-:W-:Y:S02]  /*79b0*/  IADD3 R83, P5, PT, R222.reuse, R49, RZ ;  /* 0x00000031de537210 */ /* 0x040fe40007fbe0ff */
[C---:B------:R-:W-:Y:S02]  /*79c0*/  IADD3 R93, P6, PT, R222.reuse, R203, RZ ;  /* 0x000000cbde5d7210 */ /* 0x040fe40007fde0ff */
[----:B------:R-:W-:Y:S02]  /*79d0*/  IADD3 R103, P3, PT, R222, R55, RZ ;  /* 0x00000037de677210 */ /* 0x000fe40007f7e0ff */
[----:B------:R-:W-:-:S02]  /*79e0*/  LEA.HI.X.SX32 R63, R196, R104, 0x1, P4 ;  /* 0x00000068c43f7211 */ /* 0x000fc400020f0eff */
[-C--:B------:R-:W-:Y:S02]  /*79f0*/  LEA.HI.X.SX32 R82, R49, R104.reuse, 0x1, P5 ;  /* 0x0000006831527211 */ /* 0x080fe400028f0eff */
[-C--:B------:R-:W-:Y:S02]  /*7a00*/  LEA.HI.X.SX32 R92, R203, R104.reuse, 0x1, P6 ;  /* 0x00000068cb5c7211 */ /* 0x080fe400030f0eff */
[----:B------:R-:W-:Y:S02]  /*7a10*/  LEA.HI.X.SX32 R102, R55, R104, 0x1, P3 ;  /* 0x0000006837667211 */ /* 0x000fe400018f0eff */
[C---:B------:R-:W-:Y:S02]  /*7a20*/  IADD3 R73, P4, PT, R222.reuse, R198, RZ ;  /* 0x000000c6de497210 */ /* 0x040fe40007f9e0ff */
[C---:B------:R-:W-:Y:S02]  /*7a30*/  IADD3 R91, P5, PT, R222.reuse, R51, RZ ;  /* 0x00000033de5b7210 */ /* 0x040fe40007fbe0ff */
[----:B------:R-:W-:-:S02]  /*7a40*/  IADD3 R101, P6, PT, R222, R206, RZ ;  /* 0x000000cede657210 */ /* 0x000fc40007fde0ff */
[----:B------:R-:W-:Y:S02]  /*7a50*/  SHF.R.S32.HI R41, RZ, 0x1f, R221 ;  /* 0x0000001fff297819 */ /* 0x000fe400000114dd */
[----:B------:R-:W-:Y:S02]  /*7a60*/  IADD3 R145, P3, PT, R221, R144, RZ ;  /* 0x00000090dd917210 */ /* 0x000fe40007f7e0ff */
[-C--:B------:R-:W-:Y:S02]  /*7a70*/  LEA.HI.X.SX32 R72, R198, R104.reuse, 0x1, P4 ;  /* 0x00000068c6487211 */ /* 0x080fe400020f0eff */
[-C--:B------:R-:W-:Y:S02]  /*7a80*/  LEA.HI.X.SX32 R90, R51, R104.reuse, 0x1, P5 ;  /* 0x00000068335a7211 */ /* 0x080fe400028f0eff */
[----:B------:R-:W-:Y:S02]  /*7a90*/  LEA.HI.X.SX32 R100, R206, R104, 0x1, P6 ;  /* 0x00000068ce647211 */ /* 0x000fe400030f0eff */
[----:B------:R-:W-:-:S02]  /*7aa0*/  LEA.HI.X.SX32 R144, R144, R41, 0x1, P3 ;  /* 0x0000002990907211 */ /* 0x000fc400018f0eff */
[C---:B------:R-:W-:Y:S02]  /*7ab0*/  IADD3 R81, P4, PT, R222.reuse, R200, RZ ;  /* 0x000000c8de517210 */ /* 0x040fe40007f9e0ff */
[----:B------:R-:W-:Y:S02]  /*7ac0*/  IADD3 R99, P5, PT, R222, R54, RZ ;  /* 0x00000036de637210 */ /* 0x000fe40007fbe0ff */
[C---:B------:R-:W-:Y:S02]  /*7ad0*/  IADD3 R147, P6, PT, R221.reuse, R146, RZ ;  /* 0x00000092dd937210 */ /* 0x040fe40007fde0ff */
[----:B------:R-:W-:Y:S02]  /*7ae0*/  IADD3 R151, P3, PT, R221, R150, RZ ;  /* 0x00000096dd977210 */ /* 0x000fe40007f7e0ff */
[-C--:B------:R-:W-:Y:S02]  /*7af0*/  LEA.HI.X.SX32 R80, R200, R104.reuse, 0x1, P4 ;  /* 0x00000068c8507211 */ /* 0x080fe400020f0eff */
[----:B------:R-:W-:Y:S01]  /*7b00*/  LEA.HI.X.SX32 R98, R54, R104, 0x1, P5 ;  /* 0x0000006836627211 */ /* 0x000fe200028f0eff */
[----:B------:R-:W-:Y:S01]  /*7b10*/  IMAD.SHL.U32 R54, R67, 0x4, RZ ;  /* 0x0000000443367824 */ /* 0x000fe200078e00ff */
[----:B------:R-:W-:-:S02]  /*7b20*/  LEA.HI.X.SX32 R146, R146, R41, 0x1, P6 ;  /* 0x0000002992927211 */ /* 0x000fc400030f0eff */
[----:B------:R-:W-:Y:S02]  /*7b30*/  LEA.HI.X.SX32 R150, R150, R41, 0x1, P3 ;  /* 0x0000002996967211 */ /* 0x000fe400018f0eff */
[----:B------:R-:W-:Y:S02]  /*7b40*/  IADD3 R89, P4, PT, R222, R202, RZ ;  /* 0x000000cade597210 */ /* 0x000fe40007f9e0ff */
[C---:B------:R-:W-:Y:S02]  /*7b50*/  IADD3 R149, P5, PT, R221.reuse, R148, RZ ;  /* 0x00000094dd957210 */ /* 0x040fe40007fbe0ff */
[C---:B------:R-:W-:Y:S02]  /*7b60*/  IADD3 R153, P6, PT, R221.reuse, R152, RZ ;  /* 0x00000098dd997210 */ /* 0x040fe40007fde0ff */
[----:B------:R-:W-:Y:S02]  /*7b70*/  IADD3 R157, P3, PT, R221, R156, RZ ;  /* 0x0000009cdd9d7210 */ /* 0x000fe40007f7e0ff */
[----:B------:R-:W-:-:S02]  /*7b80*/  LEA.HI.X.SX32 R88, R202, R104, 0x1, P4 ;  /* 0x00000068ca587211 */ /* 0x000fc400020f0eff */
[-C--:B------:R-:W-:Y:S02]  /*7b90*/  LEA.HI.X.SX32 R148, R148, R41.reuse, 0x1, P5 ;  /* 0x0000002994947211 */ /* 0x080fe400028f0eff */
[-C--:B------:R-:W-:Y:S02]  /*7ba0*/  LEA.HI.X.SX32 R152, R152, R41.reuse, 0x1, P6 ;  /* 0x0000002998987211 */ /* 0x080fe400030f0eff */
[----:B------:R-:W-:Y:S02]  /*7bb0*/  LEA.HI.X.SX32 R156, R156, R41, 0x1, P3 ;  /* 0x000000299c9c7211 */ /* 0x000fe400018f0eff */
[----:B------:R-:W-:Y:S02]  /*7bc0*/  IADD3 R97, P4, PT, R222, R204, RZ ;  /* 0x000000ccde617210 */ /* 0x000fe40007f9e0ff */
[C---:B------:R-:W-:Y:S02]  /*7bd0*/  IADD3 R155, P5, PT, R221.reuse, R154, RZ ;  /* 0x0000009add9b7210 */ /* 0x040fe40007fbe0ff */
[----:B------:R-:W-:-:S02]  /*7be0*/  IADD3 R159, P6, PT, R221, R158, RZ ;  /* 0x0000009edd9f7210 */ /* 0x000fc40007fde0ff */
[----:B------:R-:W-:Y:S02]  /*7bf0*/  IADD3 R163, P3, PT, R221, R162, RZ ;  /* 0x000000a2dda37210 */ /* 0x000fe40007f7e0ff */
[----:B------:R-:W-:Y:S02]  /*7c00*/  LEA.HI.X.SX32 R96, R204, R104, 0x1, P4 ;  /* 0x00000068cc607211 */ /* 0x000fe400020f0eff */
[-C--:B------:R-:W-:Y:S02]  /*7c10*/  LEA.HI.X.SX32 R154, R154, R41.reuse, 0x1, P5 ;  /* 0x000000299a9a7211 */ /* 0x080fe400028f0eff */
[-C--:B------:R-:W-:Y:S02]  /*7c20*/  LEA.HI.X.SX32 R158, R158, R41.reuse, 0x1, P6 ;  /* 0x000000299e9e7211 */ /* 0x080fe400030f0eff */
[----:B------:R-:W-:Y:S02]  /*7c30*/  LEA.HI.X.SX32 R162, R162, R41, 0x1, P3 ;  /* 0x00000029a2a27211 */ /* 0x000fe400018f0eff */
[----:B------:R-:W-:-:S02]  /*7c40*/  IADD3 R105, P4, PT, R222, R207, RZ ;  /* 0x000000cfde697210 */ /* 0x000fc40007f9e0ff */
[C---:B------:R-:W-:Y:S02]  /*7c50*/  IADD3 R161, P5, PT, R221.reuse, R160, RZ ;  /* 0x000000a0dda17210 */ /* 0x040fe40007fbe0ff */
[C---:B------:R-:W-:Y:S02]  /*7c60*/  IADD3 R165, P6, PT, R221.reuse, R164, RZ ;  /* 0x000000a4dda57210 */ /* 0x040fe40007fde0ff */
[----:B------:R-:W-:Y:S02]  /*7c70*/  IADD3 R169, P3, PT, R221, R168, RZ ;  /* 0x000000a8dda97210 */ /* 0x000fe40007f7e0ff */
[----:B------:R-:W-:Y:S02]  /*7c80*/  LEA.HI.X.SX32 R104, R207, R104, 0x1, P4 ;  /* 0x00000068cf687211 */ /* 0x000fe400020f0eff */
[-C--:B------:R-:W-:Y:S02]  /*7c90*/  LEA.HI.X.SX32 R160, R160, R41.reuse, 0x1, P5 ;  /* 0x00000029a0a07211 */ /* 0x080fe400028f0eff */
        /* <DEDUP_REMOVED lines=13> */
[----:B------:R-:W-:Y:S02]  /*7d70*/  IADD3 R117, P3, PT, R221, R213, RZ ;  /* 0x000000d5dd757210 */ /* 0x000fe40007f7e0ff */
[-C--:B------:R-:W-:Y:S02]  /*7d80*/  LEA.HI.X.SX32 R172, R172, R41.reuse, 0x1, P5 ;  /* 0x00000029acac7211 */ /* 0x080fe400028f0eff */
[-C--:B------:R-:W-:Y:S02]  /*7d90*/  LEA.HI.X.SX32 R110, R210, R41.reuse, 0x1, P6 ;  /* 0x00000029d26e7211 */ /* 0x080fe400030f0eff */
[-C--:B------:R-:W-:Y:S02]  /*7da0*/  LEA.HI.X.SX32 R114, R212, R41.reuse, 0x1, P4 ;  /* 0x00000029d4727211 */ /* 0x080fe400020f0eff */
[----:B------:R-:W-:Y:S02]  /*7db0*/  LEA.HI.X.SX32 R116, R213, R41, 0x1, P3 ;  /* 0x00000029d5747211 */ /* 0x000fe400018f0eff */
[----:B------:R-:W-:-:S02]  /*7dc0*/  IADD3 R113, P5, PT, R221, R211, RZ ;  /* 0x000000d3dd717210 */ /* 0x000fc40007fbe0ff */
[C---:B------:R-:W-:Y:S02]  /*7dd0*/  IADD3 R119, P6, PT, R221.reuse, R214, RZ ;  /* 0x000000d6dd777210 */ /* 0x040fe40007fde0ff */
[C---:B------:R-:W-:Y:S02]  /*7de0*/  IADD3 R131, P4, PT, R221.reuse, R216, RZ ;  /* 0x000000d8dd837210 */ /* 0x040fe40007f9e0ff */
[----:B------:R-:W-:Y:S02]  /*7df0*/  IADD3 R139, P3, PT, R221, R217, RZ ;  /* 0x000000d9dd8b7210 */ /* 0x000fe40007f7e0ff */
[----:B------:R-:W-:Y:S02]  /*7e00*/  SHF.R.S32.HI R40, RZ, 0x1f, R223 ;  /* 0x0000001fff287819 */ /* 0x000fe400000114df */
[-C--:B------:R-:W-:Y:S02]  /*7e10*/  LEA.HI.X.SX32 R112, R211, R41.reuse, 0x1, P5 ;  /* 0x00000029d3707211 */ /* 0x080fe400028f0eff */
[----:B------:R-:W-:-:S02]  /*7e20*/  LEA.HI.X.SX32 R118, R214, R41, 0x1, P6 ;  /* 0x00000029d6767211 */ /* 0x000fc400030f0eff */
[-C--:B------:R-:W-:Y:S02]  /*7e30*/  LEA.HI.X.SX32 R130, R216, R41.reuse, 0x1, P4 ;  /* 0x00000029d8827211 */ /* 0x080fe400020f0eff */
[----:B------:R-:W-:Y:S02]  /*7e40*/  LEA.HI.X.SX32 R138, R217, R41, 0x1, P3 ;  /* 0x00000029d98a7211 */ /* 0x000fe400018f0eff */
[C---:B------:R-:W-:Y:S02]  /*7e50*/  IADD3 R121, P5, PT, R221.reuse, R215, RZ ;  /* 0x000000d7dd797210 */ /* 0x040fe40007fbe0ff */
[C---:B------:R-:W-:Y:S02]  /*7e60*/  IADD3 R141, P6, PT, R221.reuse, R218, RZ ;  /* 0x000000dadd8d7210 */ /* 0x040fe40007fde0ff */
[C---:B------:R-:W-:Y:S02]  /*7e70*/  IADD3 R175, P4, PT, R221.reuse, R174, RZ ;  /* 0x000000aeddaf7210 */ /* 0x040fe40007f9e0ff */
[----:B------:R-:W-:-:S02]  /*7e80*/  IADD3 R177, P3, PT, R221, R176, RZ ;  /* 0x000000b0ddb17210 */ /* 0x000fc40007f7e0ff */
[----:B------:R-:W-:Y:S02]  /*7e90*/  LEA.HI R223, R40, R223, RZ, 0x6 ;  /* 0x000000df28df7211 */ /* 0x000fe400078f30ff */
        /* <DEDUP_REMOVED lines=9> */
[C---:B------:R-:W-:Y:S01]  /*7f30*/  SHF.L.U64.HI R55, R56.reuse, 0x2, R57 ;  /* 0x0000000238377819 */ /* 0x040fe20000010239 */
[----:B------:R-:W-:Y:S01]  /*7f40*/  IMAD.SHL.U32 R56, R56, 0x4, RZ ;  /* 0x0000000438387824 */ /* 0x000fe200078e00ff */
[C---:B------:R-:W-:Y:S01]  /*7f50*/  SHF.L.U64.HI R57, R39.reuse, 0x2, R58 ;  /* 0x0000000227397819 */ /* 0x040fe2000001023a */
[----:B------:R-:W-:Y:S01]  /*7f60*/  IMAD.SHL.U32 R58, R39, 0x4, RZ ;  /* 0x00000004273a7824 */ /* 0x000fe200078e00ff */
[-C--:B------:R-:W-:Y:S01]  /*7f70*/  LEA.HI.X.SX32 R142, R220, R41.reuse, 0x1, P5 ;  /* 0x00000029dc8e7211 */ /* 0x080fe200028f0eff */
[----:B------:R-:W-:Y:S01]  /*7f80*/  VIADD R184, R223, 0xfffffffd ;  /* 0xfffffffddfb87836 */ /* 0x000fe20000000000 */
[----:B------:R-:W-:-:S02]  /*7f90*/  LEA.HI.X.SX32 R178, R178, R41, 0x1, P4 ;  /* 0x00000029b2b27211 */ /* 0x000fc400020f0eff */
[-C--:B------:R-:W-:Y:S02]  /*7fa0*/  LEA.HI.X.SX32 R180, R180, R41.reuse, 0x1, P3 ;  /* 0x00000029b4b47211 */ /* 0x080fe400018f0eff */
[----:B------:R-:W-:Y:S01]  /*7fb0*/  LEA.HI.X.SX32 R182, R182, R41, 0x1, P6 ;  /* 0x00000029b6b67211 */ /* 0x000fe200030f0eff */
[----:B------:R-:W-:Y:S01]  /*7fc0*/  VIADD R41, R225, 0xffffff40 ;  /* 0xffffff40e1297836 */ /* 0x000fe20000000000 */
[----:B------:R-:W-:Y:S02]  /*7fd0*/  VIMNMX R39, PT, PT, R223, 0x2, !PT ;  /* 0x00000002df277848 */ /* 0x000fe40007fe0100 */
[----:B------:R-:W-:Y:S02]  /*7fe0*/  SHF.L.U64.HI R53, R67, 0x2, R124 ;  /* 0x0000000243357819 */ /* 0x000fe4000001027c */
[C---:B------:R-:W-:Y:S01]  /*7ff0*/  SHF.L.U64.HI R67, R69.reuse, 0x2, R106 ;  /* 0x0000000245437819 */ /* 0x040fe2000001026a */
[----:B------:R-:W-:Y:S01]  /*8000*/  IMAD.SHL.U32 R69, R69, 0x4, RZ ;  /* 0x0000000445457824 */ /* 0x000fe200078e00ff */
        /* <DEDUP_REMOVED lines=110> */
[----:B------:R-:W-:Y:S01]  /*86f0*/  SHF.L.U64.HI R40, R135, 0x2, R136 ;  /* 0x0000000287287819 */ /* 0x000fe20000010288 */
[----:B------:R-:W-:Y:S01]  /*8700*/  VIADD R39, R39, 0xffffffff ;  /* 0xffffffff27277836 */ /* 0x000fe20000000000 */
[----:B------:R-:W-:-:S02]  /*8710*/  SHF.L.U64.HI R43, R133, 0x2, R134 ;  /* 0x00000002852b7819 */ /* 0x000fc40000010286 */
[----:B------:R-:W-:Y:S02]  /*8720*/  SHF.L.U64.HI R45, R129, 0x2, R132 ;  /* 0x00000002812d7819 */ /* 0x000fe40000010284 */
[----:B------:R-:W-:Y:S02]  /*8730*/  SHF.L.U64.HI R47, R127, 0x2, R128 ;  /* 0x000000027f2f7819 */ /* 0x000fe40000010280 */
[----:B------:R-:W-:-:S07]  /*8740*/  SHF.L.U64.HI R49, R125, 0x2, R126 ;  /* 0x000000027d317819 */ /* 0x000fce000001027e */
.L_x_40:
[----:B------:R-:W-:Y:S01]  /*8750*/  IMAD.U32 R122, R122, -0x80000000, RZ ;  /* 0x800000007a7a7824 */ /* 0x000fe200078e00ff */
[----:B------:R-:W-:-:S03]  /*8760*/  UIADD3 UR7, UPT, UPT, UR7, 0x1, URZ ;  /* 0x0000000107077890 */ /* 0x000fc6000fffe0ff */
[----:B------:R-:W1:Y:S01]  /*8770*/  SYNCS.PHASECHK.TRANS64.TRYWAIT P3, [UR15], R122 ;  /* 0x0000007aff0075a7 */ /* 0x000e62000806110f */
[----:B------:R-:W-:-:S04]  /*8780*/  UISETP.GT.AND UP1, UPT, UR7, 0x1, UPT ;  /* 0x000000010700788c */ /* 0x000fc8000bf24270 */
[----:B------:R-:W-:-:S04]  /*8790*/  USEL UR7, UR7, URZ, !UP1 ;  /* 0x000000ff07077287 */ /* 0x000fc8000c800000 */
[----:B------:R-:W-:Y:S01]  /*87a0*/  ULEA UR4, UR7, UR11, 0xf ;  /* 0x0000000b07047291 */ /* 0x000fe2000f8e78ff */
[----:B-1----:R-:W-:Y:S11]  /*87b0*/  @!P3 BRA `(.L_x_38) ;  /* 0x000000400058b947 */ /* 0x002ff60003800000 */
.L_x_46:
[----:B------:R-:W-:-:S04]  /*87c0*/  DEPBAR.LE SB0, 0x2 ;  /* 0x000080800000791a */ /* 0x000fc80000000000 */
[----:B------:R-:W-:Y:S01]  /*87d0*/  BAR.SYNC.DEFER_BLOCKING 0x0 ;  /* 0x0000000000007b1d */ /* 0x000fe20000010000 */
[----:B------:R-:W-:Y:S02]  /*87e0*/  UIADD3 UR6, UPT, UPT, UR6, 0x1, URZ ;  /* 0x0000000106067890 */ /* 0x000fe4000fffe0ff */
[----:B------:R-:W-:Y:S02]  /*87f0*/  ULEA UR15, UR26, UR11, 0x3 ;  /* 0x0000000b1a0f7291 */ /* 0x000fe4000f8e18ff */
[----:B------:R-:W-:Y:S02]  /*8800*/  UISETP.GT.AND UP1, UPT, UR6, 0x2, UPT ;  /* 0x000000020600788c */ /* 0x000fe4000bf24270 */
[----:B------:R-:W-:Y:S02]  /*8810*/  UIADD3 UR15, UPT, UPT, UR15, 0x28000, URZ ;  /* 0x000280000f0f7890 */ /* 0x000fe4000fffe0ff */
[----:B------:R-:W-:Y:S01]  /*8820*/  USEL UR6, UR6, URZ, !UP1 ;  /* 0x000000ff06067287 */ /* 0x000fe2000c800000 */
[----:B------:R-:W1:Y:S04]  /*8830*/  LDS R202, [R4+UR4+0x18000] ;  /* 0x0180000404ca7984 */ /* 0x000e680008000800 */
[----:B------:R-:W2:Y:S04]  /*8840*/  LDS R122, [R4+UR4+0x18008] ;  /* 0x01800804047a7984 */ /* 0x000ea80008000800 */
[----:B------:R-:W3:Y:S04]  /*8850*/  LDS R123, [R4+UR4+0x18010] ;  /* 0x01801004047b7984 */ /* 0x000ee80008000800 */
[----:B------:R-:W4:Y:S04]  /*8860*/  LDS R124, [R4+UR4+0x18018] ;  /* 0x01801804047c7984 */ /* 0x000f280008000800 */
[----:B------:R-:W5:Y:S04]  /*8870*/  LDS R125, [R4+UR4+0x18020] ;  /* 0x01802004047d7984 */ /* 0x000f680008000800 */
[----:B------:R-:W1:Y:S04]  /*8880*/  LDS R126, [R4+UR4+0x18028] ;  /* 0x01802804047e7984 */ /* 0x000e680008000800 */
        /* <DEDUP_REMOVED lines=15> */
[----:B----4-:R-:W4:Y:S04]  /*8980*/  LDS R191, [R4+UR4+0x180a8] ;  /* 0x0180a80404bf7984 */ /* 0x010f280008000800 */
[----:B------:R-:W4:Y:S04]  /*8990*/  LDS R192, [R4+UR4+0x180b0] ;  /* 0x0180b00404c07984 */ /* 0x000f280008000800 */
[----:B------:R-:W4:Y:S04]  /*89a0*/  LDS R193, [R4+UR4+0x180b8] ;  /* 0x0180b80404c17984 */ /* 0x000f280008000800 */
[----:B-----5:R-:W5:Y:S04]  /*89b0*/  LDS R194, [R4+UR4+0x180c0] ;  /* 0x0180c00404c27984 */ /* 0x020f680008000800 */
[----:B------:R-:W4:Y:S04]  /*89c0*/  LDS R195, [R4+UR4+0x180c8] ;  /* 0x0180c80404c37984 */ /* 0x000f280008000800 */
[----:B------:R-:W4:Y:S04]  /*89d0*/  LDS R196, [R4+UR4+0x180d0] ;  /* 0x0180d00404c47984 */ /* 0x000f280008000800 */
[----:B------:R-:W5:Y:S04]  /*89e0*/  LDS R197, [R4+UR4+0x180d8] ;  /* 0x0180d80404c57984 */ /* 0x000f680008000800 */
[----:B------:R-:W5:Y:S04]  /*89f0*/  LDS R198, [R4+UR4+0x180e0] ;  /* 0x0180e00404c67984 */ /* 0x000f680008000800 */
[----:B------:R-:W5:Y:S04]  /*8a00*/  LDS R199, [R4+UR4+0x180e8] ;  /* 0x0180e80404c77984 */ /* 0x000f680008000800 */
[----:B------:R-:W5:Y:S04]  /*8a10*/  LDS R200, [R4+UR4+0x180f0] ;  /* 0x0180f00404c87984 */ /* 0x000f680008000800 */
[----:B------:R-:W5:Y:S01]  /*8a20*/  LDS R201, [R4+UR4+0x180f8] ;  /* 0x0180f80404c97984 */ /* 0x000f620008000800 */
[----:B-1----:R-:W-:Y:S01]  /*8a30*/  STTM tmem[UR14], R202 ;  /* 0x000000ca000079ed */ /* 0x002fe2000804000e */
[----:B--2---:R-:W-:Y:S01]  /*8a40*/  STTM tmem[UR14+0x2], R122 ;  /* 0x0000027a000079ed */ /* 0x004fe2000804000e */
[----:B---3--:R-:W-:Y:S01]  /*8a50*/  STTM tmem[UR14+0x4], R123 ;  /* 0x0000047b000079ed */ /* 0x008fe2000804000e */
[----:B------:R-:W-:Y:S01]  /*8a60*/  STTM tmem[UR14+0x6], R124 ;  /* 0x0000067c000079ed */ /* 0x000fe2000804000e */
        /* <DEDUP_REMOVED lines=8> */
[----:B------:R1:W-:Y:S01]  /*8af0*/  STTM tmem[UR14+0x18], R135 ;  /* 0x00001887000079ed */ /* 0x0003e2000804000e */
        /* <DEDUP_REMOVED lines=8> */
[----:B----4-:R2:W-:Y:S01]  /*8b80*/  STTM tmem[UR14+0x2a], R191 ;  /* 0x00002abf000079ed */ /* 0x0105e2000804000e */
[----:B------:R2:W-:Y:S01]  /*8b90*/  STTM tmem[UR14+0x2c], R192 ;  /* 0x00002cc0000079ed */ /* 0x0005e2000804000e */
[----:B------:R2:W-:Y:S01]  /*8ba0*/  STTM tmem[UR14+0x2e], R193 ;  /* 0x00002ec1000079ed */ /* 0x0005e2000804000e */
[----:B-----5:R2:W-:Y:S01]  /*8bb0*/  STTM tmem[UR14+0x30], R194 ;  /* 0x000030c2000079ed */ /* 0x0205e2000804000e */
[----:B------:R2:W-:Y:S01]  /*8bc0*/  STTM tmem[UR14+0x32], R195 ;  /* 0x000032c3000079ed */ /* 0x0005e2000804000e */
[----:B------:R2:W-:Y:S01]  /*8bd0*/  STTM tmem[UR14+0x34], R196 ;  /* 0x000034c4000079ed */ /* 0x0005e2000804000e */
[----:B------:R2:W-:Y:S01]  /*8be0*/  STTM tmem[UR14+0x36], R197 ;  /* 0x000036c5000079ed */ /* 0x0005e2000804000e */
[----:B------:R2:W-:Y:S01]  /*8bf0*/  STTM tmem[UR14+0x38], R198 ;  /* 0x000038c6000079ed */ /* 0x0005e2000804000e */
[----:B------:R2:W-:Y:S01]  /*8c00*/  STTM tmem[UR14+0x3a], R199 ;  /* 0x00003ac7000079ed */ /* 0x0005e2000804000e */
[----:B-1----:R-:W-:Y:S01]  /*8c10*/  VIADD R135, R4, UR4 ;  /* 0x0000000404877c36 */ /* 0x002fe20008000000 */
[----:B------:R-:W-:Y:S01]  /*8c20*/  UMOV UR4, UR8 ;  /* 0x0000000800047c82 */ /* 0x000fe20008000000 */
[----:B------:R2:W-:Y:S01]  /*8c30*/  STTM tmem[UR14+0x3c], R200 ;  /* 0x00003cc8000079ed */ /* 0x0005e2000804000e */
[----:B------:R2:W-:Y:S01]  /*8c40*/  STTM tmem[UR14+0x3e], R201 ;  /* 0x00003ec9000079ed */ /* 0x0005e2000804000e */
[----:B------:R-:W1:Y:S02]  /*8c50*/  FENCE.VIEW.ASYNC.T ;  /* 0x00000000000073c6 */ /* 0x000e640000000200 */
[----:B-1----:R-:W-:Y:S06]  /*8c60*/  BAR.SYNC.DEFER_BLOCKING 0x0 ;  /* 0x0000000000007b1d */ /* 0x002fec0000010000 */
[----:B------:R-:W-:Y:S05]  /*8c70*/  @P0 BRA `(.L_x_39) ;  /* 0x0000000000dc0947 */ /* 0x000fea0003800000 */
[----:B------:R-:W-:Y:S01]  /*8c80*/  ULEA UR9, UR6, UR11, 0xf ;  /* 0x0000000b06097291 */ /* 0x000fe2000f8e78ff */
[----:B------:R-:W-:Y:S01]  /*8c90*/  UMOV UR8, URZ ;  /* 0x000000ff00087c82 */ /* 0x000fe20008000000 */
[----:B------:R-:W-:Y:S02]  /*8ca0*/  UIADD3 UR31, UPT, UPT, UR10, 0x88, URZ ;  /* 0x000000880a1f7890 */ /* 0x000fe4000fffe0ff */
[----:B------:R-:W-:Y:S02]  /*8cb0*/  USHF.R.U32.HI UR9, URZ, 0x4, UR9 ;  /* 0x00000004ff097899 */ /* 0x000fe40008011609 */
[----:B------:R-:W-:Y:S02]  /*8cc0*/  UIADD3 UR60, UPT, UPT, UR10, 0x90, URZ ;  /* 0x000000900a3c7890 */ /* 0x000fe4000fffe0ff */
[----:B------:R-:W-:Y:S02]  /*8cd0*/  USGXT.U32 UR20, UR9, 0xe ;  /* 0x0000000e0914789a */ /* 0x000fe40008000000 */
[----:B------:R-:W-:-:S02]  /*8ce0*/  UIADD3 UR61, UPT, UPT, UR10, 0x98, URZ ;  /* 0x000000980a3d7890 */ /* 0x000fc4000fffe0ff */
[----:B------:R-:W-:Y:S01]  /*8cf0*/  UIADD3 UR22, UP1, UPT, UR20, 0x2, URZ ;  /* 0x0000000214167890 */ /* 0x000fe2000ff3e0ff */
[----:B------:R-:W-:Y:S01]  /*8d00*/  UMOV UR9, URZ ;  /* 0x000000ff00097c82 */ /* 0x000fe20008000000 */
[----:B------:R-:W-:Y:S02]  /*8d10*/  UIADD3 UR62, UPT, UPT, UR10, 0xa0, URZ ;  /* 0x000000a00a3e7890 */ /* 0x000fe4000fffe0ff */
[----:B------:R-:W-:Y:S02]  /*8d20*/  UIADD3.X UR23, UPT, UPT, UR8, 0x40004040, URZ, UP1, !UPT ;  /* 0x4000404008177890 */ /* 0x000fe40008ffe4ff */
[----:B------:R-:W-:Y:S01]  /*8d30*/  UIADD3 UR52, UP1, UPT, UR22, 0x2, URZ ;  /* 0x0000000216347890 */ /* 0x000fe2000ff3e0ff */
[----:B------:R-:W-:Y:S01]  /*8d40*/  UMOV UR8, UR15 ;  /* 0x0000000f00087c82 */ /* 0x000fe20008000000 */
[----:B------:R-:W-:Y:S02]  /*8d50*/  UIADD3 UR54, UP2, UPT, UR22, 0x4, URZ ;  /* 0x0000000416367890 */ /* 0x000fe4000ff5e0ff */
[----:B------:R-:W-:Y:S01]  /*8d60*/  UIADD3 UR56, UP3, UPT, UR22, 0x3fe, URZ ;  /* 0x000003fe16387890 */ /* 0x000fe2000ff7e0ff */
[----:B------:R-:W-:Y:S01]  /*8d70*/  UMOV UR33, UR8 ;  /* 0x0000000800217c82 */ /* 0x000fe20008000000 */
[----:B------:R-:W-:-:S02]  /*8d80*/  UIADD3 UR58, UP4, UPT, UR22, 0x400, URZ ;  /* 0x00000400163a7890 */ /* 0x000fc4000ff9e0ff */
[----:B------:R-:W-:Y:S02]  /*8d90*/  UIADD3 UR8, UP5, UPT, UR22, 0x402, URZ ;  /* 0x0000040216087890 */ /* 0x000fe4000ffbe0ff */
[----:B------:R-:W-:Y:S02]  /*8da0*/  UIADD3.X UR53, UPT, UPT, UR23, URZ, URZ, UP1, !UPT ;  /* 0x000000ff17357290 */ /* 0x000fe40008ffe4ff */
[----:B------:R-:W-:Y:S02]  /*8db0*/  UIADD3 UR24, UP6, UPT, UR22, 0x404, URZ ;  /* 0x0000040416187890 */ /* 0x000fe4000ffde0ff */
[----:B------:R-:W-:Y:S02]  /*8dc0*/  UIADD3.X UR55, UPT, UPT, UR23, URZ, URZ, UP2, !UPT ;  /* 0x000000ff17377290 */ /* 0x000fe400097fe4ff */
[----:B------:R-:W-:Y:S02]  /*8dd0*/  UIADD3.X UR57, UPT, UPT, UR23, URZ, URZ, UP3, !UPT ;  /* 0x000000ff17397290 */ /* 0x000fe40009ffe4ff */
[----:B------:R-:W-:-:S02]  /*8de0*/  UIADD3 UR63, UPT, UPT, UR10, 0xa8, URZ ;  /* 0x000000a80a3f7890 */ /* 0x000fc4000fffe0ff */
[----:B------:R-:W-:Y:S02]  /*8df0*/  UIADD3.X UR59, UPT, UPT, UR23, URZ, URZ, UP4, !UPT ;  /* 0x000000ff173b7290 */ /* 0x000fe4000a7fe4ff */
[----:B------:R-:W-:Y:S02]  /*8e00*/  UIADD3 UR64, UPT, UPT, UR10, 0xb0, URZ ;  /* 0x000000b00a407890 */ /* 0x000fe4000fffe0ff */
[----:B------:R-:W-:Y:S01]  /*8e10*/  UIADD3.X UR9, UPT, UPT, UR23, URZ, URZ, UP5, !UPT ;  /* 0x000000ff17097290 */ /* 0x000fe2000affe4ff */
[----:B------:R-:W-:Y:S01]  /*8e20*/  UMOV UR18, 0x0 ;  /* 0x0000000000127882 */ /* 0x000fe20000000000 */
[----:B------:R-:W-:Y:S01]  /*8e30*/  UMOV UR19, 0x8200910 ;  /* 0x0820091000137882 */ /* 0x000fe20000000000 */
[----:B------:R-:W-:Y:S01]  /*8e40*/  UIADD3 UR65, UPT, UPT, UR10, 0xb8, URZ ;  /* 0x000000b80a417890 */ /* 0x000fe2000fffe0ff */
[----:B------:R-:W-:Y:S01]  /*8e50*/  UMOV UR21, 0x40004040 ;  /* 0x4000404000157882 */ /* 0x000fe20000000000 */
[----:B------:R-:W-:Y:S01]  /*8e60*/  UIADD3.X UR25, UPT, UPT, UR23, URZ, URZ, UP6, !UPT ;  /* 0x000000ff17197290 */ /* 0x000fe2000b7fe4ff */
[----:B------:R1:W-:Y:S01]  /*8e70*/  UTCHMMA tmem[UR13], gdesc[UR20], tmem[UR10], tmem[UR18], idesc[UR19], UPT ;  /* 0x00ff12140d0079ea */ /* 0x0003e2000b80000a */
[----:B------:R-:W-:Y:S01]  /*8e80*/  UMOV UR16, 0x0 ;  /* 0x0000000000107882 */ /* 0x000fe20000000000 */
[----:B------:R-:W-:Y:S01]  /*8e90*/  UMOV UR17, 0x8200910 ;  /* 0x0820091000117882 */ /* 0x000fe20000000000 */
[----:B------:R-:W-:Y:S01]  /*8ea0*/  UMOV UR42, 0x0 ;  /* 0x00000000002a7882 */ /* 0x000fe20000000000 */
[----:B------:R-:W-:Y:S01]  /*8eb0*/  UMOV UR43, 0x8200910 ;  /* 0x08200910002b7882 */ /* 0x000fe20000000000 */
        /* <DEDUP_REMOVED lines=19> */
.L_x_39:
[----:B------:R-:W-:Y:S01]  /*8ff0*/  BAR.SYNC.DEFER_BLOCKING 0x0 ;  /* 0x0000000000007b1d */ /* 0x000fe20000010000 */
[-C--:B------:R-:W-:Y:S01]  /*9000*/  ISETP.GE.AND P4, PT, R0, R41.reuse, PT ;  /* 0x000000290000720c */ /* 0x080fe20003f86270 */
[----:B------:R-:W-:Y:S01]  /*9010*/  UIADD3 UR27, UPT, UPT, UR27, 0x1, URZ ;  /* 0x000000011b1b7890 */ /* 0x000fe2000fffe0ff */
[----:B------:R-:W-:Y:S01]  /*9020*/  ISETP.LE.AND P3, PT, R184, UR5, PT ;  /* 0x00000005b8007c0c */ /* 0x000fe2000bf63270 */
[----:B------:R-:W-:Y:S01]  /*9030*/  UIADD3 UR5, UPT, UPT, UR5, 0x1, URZ ;  /* 0x0000000105057890 */ /* 0x000fe2000fffe0ff */
[----:B------:R-:W-:Y:S01]  /*9040*/  SEL R122, RZ, 0x4, P4 ;  /* 0x00000004ff7a7807 */ /* 0x000fe20002000000 */
[----:B------:R-:W-:Y:S01]  /*9050*/  UISETP.GT.AND UP1, UPT, UR27, 0x2, UPT ;  /* 0x000000021b00788c */ /* 0x000fe2000bf24270 */
[-C--:B------:R-:W-:Y:S01]  /*9060*/  ISETP.GE.AND P4, PT, R6, R41.reuse, PT ;  /* 0x000000290600720c */ /* 0x080fe20003f86270 */
[----:B------:R-:W-:Y:S01]  /*9070*/  UIADD3 UR26, UPT, UPT, UR26, 0x1, URZ ;  /* 0x000000011a1a7890 */ /* 0x000fe2000fffe0ff */
[----:B------:R-:W-:Y:S01]  /*9080*/  SEL R122, R122, RZ, !P3 ;  /* 0x000000ff7a7a7207 */ /* 0x000fe20005800000 */
[----:B------:R-:W-:Y:S01]  /*9090*/  USEL UR27, UR27, URZ, !UP1 ;  /* 0x000000ff1b1b7287 */ /* 0x000fe2000c800000 */
[----:B------:R-:W-:Y:S01]  /*90a0*/  ISETP.GE.AND P6, PT, R8, R41, PT ;  /* 0x000000290800720c */ /* 0x000fe20003fc6270 */
[----:B------:R-:W-:Y:S01]  /*90b0*/  UISETP.GT.AND UP1, UPT, UR26, 0x1, UPT ;  /* 0x000000011a00788c */ /* 0x000fe2000bf24270 */
[----:B------:R-:W-:Y:S01]  /*90c0*/  ISETP.NE.U32.AND P5, PT, R122, RZ, PT ;  /* 0x000000ff7a00720c */ /* 0x000fe20003fa5070 */
[----:B-1----:R-:W-:Y:S01]  /*90d0*/  ULEA UR8, UR27, UR11, 0xf ;  /* 0x0000000b1b087291 */ /* 0x002fe2000f8e78ff */
[----:B------:R-:W-:Y:S01]  /*90e0*/  SEL R122, RZ, 0x4, P4 ;  /* 0x00000004ff7a7807 */ /* 0x000fe20002000000 */
[----:B------:R-:W-:Y:S01]  /*90f0*/  USEL UR26, UR26, URZ, !UP1 ;  /* 0x000000ff1a1a7287 */ /* 0x000fe2000c800000 */
[----:B------:R-:W-:-:S02]  /*9100*/  IADD3 R124, P4, PT, R143, UR32, RZ ;  /* 0x000000208f7c7c10 */ /* 0x000fc4000ff9e0ff */
[----:B------:R-:W-:Y:S01]  /*9110*/  SEL R122, R122, RZ, !P3 ;  /* 0x000000ff7a7a7207 */ /* 0x000fe20005800000 */
[----:B--2---:R-:W-:Y:S01]  /*9120*/  VIADD R185, R9, UR8 ;  /* 0x0000000809b97c36 */ /* 0x004fe20008000000 */
[----:B------:R-:W-:Y:S01]  /*9130*/  IADD3.X R125, PT, PT, R142, UR29, RZ, P4, !PT ;  /* 0x0000001d8e7d7c10 */ /* 0x000fe2000a7fe4ff */
[----:B------:R-:W-:Y:S01]  /*9140*/  VIADD R187, R38, UR8 ;  /* 0x0000000826bb7c36 */ /* 0x000fe20008000000 */
[----:B------:R-:W-:Y:S01]  /*9150*/  ISETP.NE.U32.AND P4, PT, R122, RZ, PT ;  /* 0x000000ff7a00720c */ /* 0x000fe20003f85070 */
[----:B------:R-:W-:Y:S01]  /*9160*/  USEL UR8, URZ, 0x1, !UP1 ;  /* 0x00000001ff087887 */ /* 0x000fe2000c800000 */
[----:B------:R-:W-:Y:S01]  /*9170*/  SEL R122, RZ, 0x4, P6 ;  /* 0x00000004ff7a7807 */ /* 0x000fe20003000000 */
[----:B------:R-:W-:Y:S01]  /*9180*/  @!PT LDS RZ, [RZ] ;  /* 0x00000000fffff984 */ /* 0x000fe20000000800 */
[----:B------:R-:W-:Y:S01]  /*9190*/  @!PT LDS RZ, [RZ] ;  /* 0x00000000fffff984 */ /* 0x000fe20000000800 */
[----:B------:R-:W-:Y:S01]  /*91a0*/  @!PT LDS RZ, [RZ] ;  /* 0x00000000fffff984 */ /* 0x000fe20000000800 */
[----:B------:R1:W-:Y:S01]  /*91b0*/  LDGSTS.E [R135+0x18000], desc[UR34][R124.64], P5 ;  /* 0x180000007c877fae */ /* 0x0003e2000a9a1022 */
[----:B------:R-:W-:Y:S01]  /*91c0*/  IADD3 R126, P5, PT, R141, UR32, RZ ;  /* 0x000000208d7e7c10 */ /* 0x000fe2000ffbe0ff */
[----:B------:R-:W-:Y:S01]  /*91d0*/  ULOP3.LUT UR8, UR4, UR8, URZ, 0x3c, !UPT ;  /* 0x0000000804087292 */ /* 0x000fe2000f8e3cff */
[----:B------:R-:W-:-:S02]  /*91e0*/  SEL R122, R122, RZ, !P3 ;  /* 0x000000ff7a7a7207 */ /* 0x000fc40005800000 */
[----:B------:R-:W-:Y:S02]  /*91f0*/  ISETP.GE.AND P6, PT, R7, R41, PT ;  /* 0x000000290700720c */ /* 0x000fe40003fc6270 */
[----:B------:R-:W-:Y:S02]  /*9200*/  IADD3.X R127, PT, PT, R140, UR29, RZ, P5, !PT ;  /* 0x0000001d8c7f7c10 */ /* 0x000fe4000affe4ff */
[----:B------:R-:W-:Y:S02]  /*9210*/  ISETP.NE.U32.AND P5, PT, R122, RZ, PT ;  /* 0x000000ff7a00720c */ /* 0x000fe40003fa5070 */
[----:B------:R-:W-:Y:S01]  /*9220*/  SEL R123, RZ, 0x4, P6 ;  /* 0x00000004ff7b7807 */ /* 0x000fe20003000000 */
[----:B------:R2:W-:Y:S01]  /*9230*/  LDGSTS.E [R135+0x18008], desc[UR34][R126.64], P4 ;  /* 0x180080007e877fae */ /* 0x0005e2000a1a1022 */
[----:B------:R-:W-:Y:S02]  /*9240*/  IADD3 R122, P4, PT, R139, UR32, RZ ;  /* 0x000000208b7a7c10 */ /* 0x000fe4000ff9e0ff */
[----:B------:R-:W-:-:S02]  /*9250*/  SEL R128, R123, RZ, !P3 ;  /* 0x000000ff7b807207 */ /* 0x000fc40005800000 */
[----:B------:R-:W-:Y:S02]  /*9260*/  ISETP.GE.AND P6, PT, R10, R41, PT ;  /* 0x000000290a00720c */ /* 0x000fe40003fc6270 */
[----:B------:R-:W-:Y:S02]  /*9270*/  IADD3.X R123, PT, PT, R138, UR29, RZ, P4, !PT ;  /* 0x0000001d8a7b7c10 */ /* 0x000fe4000a7fe4ff */
[----:B------:R-:W-:Y:S02]  /*9280*/  ISETP.NE.U32.AND P4, PT, R128, RZ, PT ;  /* 0x000000ff8000720c */ /* 0x000fe40003f85070 */
[----:B-1----:R-:W-:Y:S01]  /*9290*/  SEL R125, RZ, 0x4, P6 ;  /* 0x00000004ff7d7807 */ /* 0x002fe20003000000 */
[----:B------:R1:W-:Y:S01]  /*92a0*/  LDGSTS.E [R135+0x18010], desc[UR34][R122.64], P5 ;  /* 0x180100007a877fae */ /* 0x0003e2000a9a1022 */
[----:B------:R-:W-:Y:S02]  /*92b0*/  IADD3 R124, P5, PT, R131, UR32, RZ ;  /* 0x00000020837c7c10 */ /* 0x000fe4000ffbe0ff */
[----:B------:R-:W-:-:S02]  /*92c0*/  SEL R128, R125, RZ, !P3 ;  /* 0x000000ff7d807207 */ /* 0x000fc40005800000 */
[----:B------:R-:W-:Y:S02]  /*92d0*/  ISETP.GE.AND P6, PT, R11, R41, PT ;  /* 0x000000290b00720c */ /* 0x000fe40003fc6270 */
[----:B------:R-:W-:Y:S02]  /*92e0*/  IADD3.X R125, PT, PT, R130, UR29, RZ, P5, !PT ;  /* 0x0000001d827d7c10 */ /* 0x000fe4000affe4ff */
[----:B------:R-:W-:Y:S02]  /*92f0*/  ISETP.NE.U32.AND P5, PT, R128, RZ, PT ;  /* 0x000000ff8000720c */ /* 0x000fe40003fa5070 */
[----:B--2---:R-:W-:Y:S01]  /*9300*/  SEL R127, RZ, 0x4, P6 ;  /* 0x00000004ff7f7807 */ /* 0x004fe20003000000 */
        /* <DEDUP_REMOVED lines=143> */
[----:B------:R-:W-:Y:S02]  /*9c00*/  IADD3.X R125, PT, PT, R158, UR29, RZ, P4, !PT ;  /* 0x0000001d9e7d7c10 */ /* 0x000fe4000a7fe4ff */
[-C--:B------:R-:W-:Y:S02]  /*9c10*/  ISETP.GE.AND P6, PT, R32, R41.reuse, PT ;  /* 0x000000292000720c */ /* 0x080fe40003fc6270 */
[----:B------:R-:W-:Y:S01]  /*9c20*/  ISETP.NE.U32.AND P4, PT, R128, RZ, PT ;  /* 0x000000ff8000720c */ /* 0x000fe20003f85070 */
[----:B------:R3:W-:Y:S01]  /*9c30*/  LDGSTS.E [R135+0x180c0], desc[UR34][R124.64], P5 ;  /* 0x180c00007c877fae */ /* 0x0007e2000a9a1022 */
[----:B-1----:R-:W-:Y:S02]  /*9c40*/  SEL R127, RZ, 0x4, P6 ;  /* 0x00000004ff7f7807 */ /* 0x002fe40003000000 */
[----:B------:R-:W-:Y:S02]  /*9c50*/  IADD3 R126, P5, PT, R157, UR32, RZ ;  /* 0x000000209d7e7c10 */ /* 0x000fe4000ffbe0ff */
[----:B------:R-:W-:-:S02]  /*9c60*/  ISETP.GE.AND P6, PT, R33, R41, PT ;  /* 0x000000292100720c */ /* 0x000fc40003fc6270 */
[----:B------:R-:W-:Y:S02]  /*9c70*/  SEL R128, R127, RZ, !P3 ;  /* 0x000000ff7f807207 */ /* 0x000fe40005800000 */
[----:B------:R-:W-:Y:S02]  /*9c80*/  IADD3.X R127, PT, PT, R156, UR29, RZ, P5, !PT ;  /* 0x0000001d9c7f7c10 */ /* 0x000fe4000affe4ff */
[----:B--2---:R-:W-:Y:S02]  /*9c90*/  SEL R122, RZ, 0x4, P6 ;  /* 0x00000004ff7a7807 */ /* 0x004fe40003000000 */
[----:B------:R-:W-:Y:S01]  /*9ca0*/  ISETP.NE.U32.AND P5, PT, R128, RZ, PT ;  /* 0x000000ff8000720c */ /* 0x000fe20003fa5070 */
[----:B------:R1:W-:Y:S01]  /*9cb0*/  LDGSTS.E [R135+0x180c8], desc[UR34][R126.64], P4 ;  /* 0x180c80007e877fae */ /* 0x0003e2000a1a1022 */
[----:B------:R-:W-:Y:S02]  /*9cc0*/  IADD3 R128, P6, PT, R155, UR32, RZ ;  /* 0x000000209b807c10 */ /* 0x000fe4000ffde0ff */
[----:B------:R-:W-:-:S02]  /*9cd0*/  SEL R122, R122, RZ, !P3 ;  /* 0x000000ff7a7a7207 */ /* 0x000fc40005800000 */
[----:B------:R-:W-:Y:S02]  /*9ce0*/  ISETP.GE.AND P4, PT, R34, R41, PT ;  /* 0x000000292200720c */ /* 0x000fe40003f86270 */
[----:B------:R-:W-:Y:S02]  /*9cf0*/  IADD3.X R129, PT, PT, R154, UR29, RZ, P6, !PT ;  /* 0x0000001d9a817c10 */ /* 0x000fe4000b7fe4ff */
[----:B------:R-:W-:Y:S02]  /*9d00*/  ISETP.NE.U32.AND P6, PT, R122, RZ, PT ;  /* 0x000000ff7a00720c */ /* 0x000fe40003fc5070 */
[----:B------:R-:W-:Y:S01]  /*9d10*/  SEL R122, RZ, 0x4, P4 ;  /* 0x00000004ff7a7807 */ /* 0x000fe20002000000 */
[----:B------:R2:W-:Y:S01]  /*9d20*/  LDGSTS.E [R135+0x180d0], desc[UR34][R128.64], P5 ;  /* 0x180d000080877fae */ /* 0x0005e2000a9a1022 */
[----:B---3--:R-:W-:Y:S02]  /*9d30*/  IADD3 R124, P4, PT, R153, UR32, RZ ;  /* 0x00000020997c7c10 */ /* 0x008fe4000ff9e0ff */
[----:B------:R-:W-:-:S02]  /*9d40*/  SEL R122, R122, RZ, !P3 ;  /* 0x000000ff7a7a7207 */ /* 0x000fc40005800000 */
[----:B------:R-:W-:Y:S02]  /*9d50*/  IADD3.X R125, PT, PT, R152, UR29, RZ, P4, !PT ;  /* 0x0000001d987d7c10 */ /* 0x000fe4000a7fe4ff */
[----:B------:R-:W-:Y:S02]  /*9d60*/  ISETP.NE.U32.AND P4, PT, R122, RZ, PT ;  /* 0x000000ff7a00720c */ /* 0x000fe40003f85070 */
[----:B------:R-:W-:Y:S01]  /*9d70*/  IADD3 R122, P5, PT, R151, UR32, RZ ;  /* 0x00000020977a7c10 */ /* 0x000fe2000ffbe0ff */
[----:B------:R3:W-:Y:S01]  /*9d80*/  LDGSTS.E [R135+0x180d8], desc[UR34][R124.64], P6 ;  /* 0x180d80007c877fae */ /* 0x0007e2000b1a1022 */
[----:B------:R-:W-:Y:S02]  /*9d90*/  ISETP.GE.AND P6, PT, R35, R41, PT ;  /* 0x000000292300720c */ /* 0x000fe40003fc6270 */
[----:B------:R-:W-:Y:S02]  /*9da0*/  IADD3.X R123, PT, PT, R150, UR29, RZ, P5, !PT ;  /* 0x0000001d967b7c10 */ /* 0x000fe4000affe4ff */
[----:B------:R-:W-:-:S02]  /*9db0*/  SEL R132, RZ, 0x4, P6 ;  /* 0x00000004ff847807 */ /* 0x000fc40003000000 */
[----:B-1----:R-:W-:Y:S02]  /*9dc0*/  IADD3 R126, P5, PT, R149, UR32, RZ ;  /* 0x00000020957e7c10 */ /* 0x002fe4000ffbe0ff */
[----:B------:R-:W-:Y:S01]  /*9dd0*/  SEL R132, R132, RZ, !P3 ;  /* 0x000000ff84847207 */ /* 0x000fe20005800000 */
[----:B------:R1:W-:Y:S01]  /*9de0*/  LDGSTS.E [R135+0x180e0], desc[UR34][R122.64], P4 ;  /* 0x180e00007a877fae */ /* 0x0003e2000a1a1022 */
[-C--:B------:R-:W-:Y:S02]  /*9df0*/  ISETP.GE.AND P4, PT, R36, R41.reuse, PT ;  /* 0x000000292400720c */ /* 0x080fe40003f86270 */
[----:B------:R-:W-:Y:S02]  /*9e00*/  IADD3.X R127, PT, PT, R148, UR29, RZ, P5, !PT ;  /* 0x0000001d947f7c10 */ /* 0x000fe4000affe4ff */
[----:B------:R-:W-:Y:S02]  /*9e10*/  SEL R133, RZ, 0x4, P4 ;  /* 0x00000004ff857807 */ /* 0x000fe40002000000 */
[----:B------:R-:W-:-:S02]  /*9e20*/  ISETP.GE.AND P4, PT, R37, R41, PT ;  /* 0x000000292500720c */ /* 0x000fc40003f86270 */
[----:B------:R-:W-:Y:S02]  /*9e30*/  ISETP.NE.U32.AND P6, PT, R132, RZ, PT ;  /* 0x000000ff8400720c */ /* 0x000fe40003fc5070 */
[----:B--2---:R-:W-:Y:S02]  /*9e40*/  IADD3 R128, P5, PT, R147, UR32, RZ ;  /* 0x0000002093807c10 */ /* 0x004fe4000ffbe0ff */
[----:B------:R-:W-:Y:S02]  /*9e50*/  SEL R133, R133, RZ, !P3 ;  /* 0x000000ff85857207 */ /* 0x000fe40005800000 */
[----:B---3--:R-:W-:Y:S02]  /*9e60*/  SEL R124, RZ, 0x4, P4 ;  /* 0x00000004ff7c7807 */ /* 0x008fe40002000000 */
[----:B------:R-:W-:Y:S02]  /*9e70*/  IADD3.X R129, PT, PT, R146, UR29, RZ, P5, !PT ;  /* 0x0000001d92817c10 */ /* 0x000fe4000affe4ff */
[----:B------:R-:W-:Y:S01]  /*9e80*/  ISETP.GE.AND P4, PT, R5, R41, PT ;  /* 0x000000290500720c */ /* 0x000fe20003f86270 */
[----:B------:R-:W-:Y:S01]  /*9e90*/  VIADD R41, R41, 0xffffffc0 ;  /* 0xffffffc029297836 */ /* 0x000fe20000000000 */
[----:B------:R-:W-:Y:S01]  /*9ea0*/  ISETP.NE.U32.AND P5, PT, R133, RZ, PT ;  /* 0x000000ff8500720c */ /* 0x000fe20003fa5070 */
[----:B------:R2:W-:Y:S01]  /*9eb0*/  LDGSTS.E [R135+0x180e8], desc[UR34][R126.64], P6 ;  /* 0x180e80007e877fae */ /* 0x0005e2000b1a1022 */
[----:B------:R-:W-:-:S02]  /*9ec0*/  SEL R124, R124, RZ, !P3 ;  /* 0x000000ff7c7c7207 */ /* 0x000fc40005800000 */
[----:B-1----:R-:W-:Y:S02]  /*9ed0*/  SEL R122, RZ, 0x4, P4 ;  /* 0x00000004ff7a7807 */ /* 0x002fe40002000000 */
[----:B------:R-:W-:Y:S02]  /*9ee0*/  ISETP.NE.U32.AND P4, PT, R124, RZ, PT ;  /* 0x000000ff7c00720c */ /* 0x000fe40003f85070 */
[----:B------:R-:W-:Y:S01]  /*9ef0*/  IADD3 R132, P6, PT, R145, UR32, RZ ;  /* 0x0000002091847c10 */ /* 0x000fe2000ffde0ff */
[----:B------:R-:W-:Y:S01]  /*9f00*/  UIADD3 UR32, UP3, UPT, UR32, UR36, URZ ;  /* 0x0000002420207290 */ /* 0x000fe2000ff7e0ff */
[----:B------:R-:W-:Y:S02]  /*9f10*/  SEL R122, R122, RZ, !P3 ;  /* 0x000000ff7a7a7207 */ /* 0x000fe40005800000 */
[----:B------:R-:W-:Y:S01]  /*9f20*/  IADD3.X R133, PT, PT, R144, UR29, RZ, P6, !PT ;  /* 0x0000001d90857c10 */ /* 0x000fe2000b7fe4ff */
[----:B------:R1:W-:Y:S01]  /*9f30*/  LDGSTS.E [R135+0x180f0], desc[UR34][R128.64], P5 ;  /* 0x180f000080877fae */ /* 0x0003e2000a9a1022 */
[----:B------:R-:W-:Y:S01]  /*9f40*/  ISETP.NE.U32.AND P3, PT, R122, RZ, PT ;  /* 0x000000ff7a00720c */ /* 0x000fe20003f65070 */
[----:B------:R-:W-:Y:S01]  /*9f50*/  UIADD3.X UR29, UPT, UPT, UR29, UR37, URZ, UP3, !UPT ;  /* 0x000000251d1d7290 */ /* 0x000fe20009ffe4ff */
[----:B------:R-:W-:-:S02]  /*9f60*/  IADD3 R122, P5, PT, R105, UR30, RZ ;  /* 0x0000001e697a7c10 */ /* 0x000fc4000ffbe0ff */
[----:B------:R-:W-:Y:S01]  /*9f70*/  IADD3 R124, P6, PT, R101, UR30, RZ ;  /* 0x0000001e657c7c10 */ /* 0x000fe2000ffde0ff */
[----:B------:R3:W-:Y:S01]  /*9f80*/  LDGSTS.E [R135+0x180f8], desc[UR34][R132.64], P4 ;  /* 0x180f800084877fae */ /* 0x0007e2000a1a1022 */
[----:B------:R-:W-:Y:S02]  /*9f90*/  IADD3.X R123, PT, PT, R104, UR28, RZ, P5, !PT ;  /* 0x0000001c687b7c10 */ /* 0x000fe4000affe4ff */
[----:B--2---:R-:W-:Y:S01]  /*9fa0*/  IADD3 R126, P4, PT, R97, UR30, RZ ;  /* 0x0000001e617e7c10 */ /* 0x004fe2000ff9e0ff */
[----:B------:R-:W0:Y:S01]  /*9fb0*/  LDGDEPBAR ;  /* 0x00000000000079af */ /* 0x000e220000000000 */
[----:B------:R-:W-:Y:S02]  /*9fc0*/  IADD3.X R125, PT, PT, R100, UR28, RZ, P6, !PT ;  /* 0x0000001c647d7c10 */ /* 0x000fe4000b7fe4ff */
[----:B-1----:R-:W-:Y:S01]  /*9fd0*/  IADD3 R128, P5, PT, R93, UR30, RZ ;  /* 0x0000001e5d807c10 */ /* 0x002fe2000ffbe0ff */
[----:B------:R1:W-:Y:S01]  /*9fe0*/  LDGSTS.E [R185], desc[UR34][R122.64], P3 ;  /* 0x000000007ab97fae */ /* 0x0003e200099a1022 */
[----:B------:R-:W-:-:S02]  /*9ff0*/  IADD3.X R127, PT, PT, R96, UR28, RZ, P4, !PT ;  /* 0x0000001c607f7c10 */ /* 0x000fc4000a7fe4ff */
[----:B------:R-:W-:Y:S01]  /*a000*/  IADD3 R136, P4, PT, R89, UR30, RZ ;  /* 0x0000001e59887c10 */ /* 0x000fe2000ff9e0ff */
[----:B------:R2:W-:Y:S01]  /*a010*/  LDGSTS.E [R185+0x400], desc[UR34][R124.64], P3 ;  /* 0x004000007cb97fae */ /* 0x0005e200099a1022 */
[----:B------:R-:W-:Y:S02]  /*a020*/  IADD3.X R129, PT, PT, R92, UR28, RZ, P5, !PT ;  /* 0x0000001c5c817c10 */ /* 0x000fe4000affe4ff */
[----:B------:R-:W-:Y:S01]  /*a030*/  IADD3 R134, P5, PT, R85, UR30, RZ ;  /* 0x0000001e55867c10 */ /* 0x000fe2000ffbe0ff */
[----:B------:R4:W-:Y:S01]  /*a040*/  LDGSTS.E [R185+0x800], desc[UR34][R126.64], P3 ;  /* 0x008000007eb97fae */ /* 0x0009e200099a1022 */
[----:B------:R-:W-:Y:S02]  /*a050*/  IADD3.X R137, PT, PT, R88, UR28, RZ, P4, !PT ;  /* 0x0000001c58897c10 */ /* 0x000fe4000a7fe4ff */
[----:B---3--:R-:W-:Y:S01]  /*a060*/  IADD3 R132, P4, PT, R81, UR30, RZ ;  /* 0x0000001e51847c10 */ /* 0x008fe2000ff9e0ff */
[----:B------:R3:W-:Y:S01]  /*a070*/  LDGSTS.E [R185+0xc00], desc[UR34][R128.64], P3 ;  /* 0x00c0000080b97fae */ /* 0x0007e200099a1022 */
[----:B------:R-:W-:-:S02]  /*a080*/  IADD3.X R135, PT, PT, R84, UR28, RZ, P5, !PT ;  /* 0x0000001c54877c10 */ /* 0x000fc4000affe4ff */
[----:B-1----:R-:W-:Y:S01]  /*a090*/  IADD3 R122, P5, PT, R77, UR30, RZ ;  /* 0x0000001e4d7a7c10 */ /* 0x002fe2000ffbe0ff */
[----:B------:R1:W-:Y:S01]  /*a0a0*/  LDGSTS.E [R185+0x1000], desc[UR34][R136.64], P3 ;  /* 0x0100000088b97fae */ /* 0x0003e200099a1022 */
[----:B------:R-:W-:Y:S02]  /*a0b0*/  IADD3.X R133, PT, PT, R80, UR28, RZ, P4, !PT ;  /* 0x0000001c50857c10 */ /* 0x000fe4000a7fe4ff */
[----:B--2---:R-:W-:Y:S01]  /*a0c0*/  IADD3 R124, P4, PT, R73, UR30, RZ ;  /* 0x0000001e497c7c10 */ /* 0x004fe2000ff9e0ff */
[----:B------:R2:W-:Y:S01]  /*a0d0*/  LDGSTS.E [R185+0x1400], desc[UR34][R134.64], P3 ;  /* 0x0140000086b97fae */ /* 0x0005e200099a1022 */
[----:B------:R-:W-:Y:S02]  /*a0e0*/  IADD3.X R123, PT, PT, R76, UR28, RZ, P5, !PT ;  /* 0x0000001c4c7b7c10 */ /* 0x000fe4000affe4ff */
[----:B----4-:R-:W-:Y:S01]  /*a0f0*/  IADD3 R126, P5, PT, R69, UR30, RZ ;  /* 0x0000001e457e7c10 */ /* 0x010fe2000ffbe0ff */
[----:B------:R4:W-:Y:S01]  /*a100*/  LDGSTS.E [R185+0x1800], desc[UR34][R132.64], P3 ;  /* 0x0180000084b97fae */ /* 0x0009e200099a1022 */
[----:B------:R-:W-:-:S02]  /*a110*/  IADD3.X R125, PT, PT, R72, UR28, RZ, P4, !PT ;  /* 0x0000001c487d7c10 */ /* 0x000fc4000a7fe4ff */
[----:B---3--:R-:W-:Y:S01]  /*a120*/  IADD3 R128, P4, PT, R64, UR30, RZ ;  /* 0x0000001e40807c10 */ /* 0x008fe2000ff9e0ff */
[----:B------:R3:W-:Y:S01]  /*a130*/  LDGSTS.E [R185+0x1c00], desc[UR34][R122.64], P3 ;  /* 0x01c000007ab97fae */ /* 0x0007e200099a1022 */
[----:B------:R-:W-:Y:S02]  /*a140*/  IADD3.X R127, PT, PT, R67, UR28, RZ, P5, !PT ;  /* 0x0000001c437f7c10 */ /* 0x000fe4000affe4ff */
[----:B-1----:R-:W-:Y:S01]  /*a150*/  IADD3 R136, P5, PT, R60, UR30, RZ ;  /* 0x0000001e3c887c10 */ /* 0x002fe2000ffbe0ff */
[----:B------:R1:W-:Y:S01]  /*a160*/  LDGSTS.E [R185+0x2000], desc[UR34][R124.64], P3 ;  /* 0x020000007cb97fae */ /* 0x0003e200099a1022 */
[----:B------:R-:W-:Y:S02]  /*a170*/  IADD3.X R129, PT, PT, R63, UR28, RZ, P4, !PT ;  /* 0x0000001c3f817c10 */ /* 0x000fe4000a7fe4ff */
[----:B--2---:R-:W-:Y:S01]  /*a180*/  IADD3 R134, P4, PT, R56, UR30, RZ ;  /* 0x0000001e38867c10 */ /* 0x004fe2000ff9e0ff */
[----:B------:R2:W-:Y:S01]  /*a190*/  LDGSTS.E [R185+0x2400], desc[UR34][R126.64], P3 ;  /* 0x024000007eb97fae */ /* 0x0005e200099a1022 */
[----:B------:R-:W-:-:S02]  /*a1a0*/  IADD3.X R137, PT, PT, R59, UR28, RZ, P5, !PT ;  /* 0x0000001c3b897c10 */ /* 0x000fc4000affe4ff */
[----:B----4-:R-:W-:Y:S01]  /*a1b0*/  IADD3 R132, P5, PT, R52, UR30, RZ ;  /* 0x0000001e34847c10 */ /* 0x010fe2000ffbe0ff */
[----:B------:R4:W-:Y:S01]  /*a1c0*/  LDGSTS.E [R185+0x2800], desc[UR34][R128.64], P3 ;  /* 0x0280000080b97fae */ /* 0x0009e200099a1022 */
[----:B------:R-:W-:Y:S02]  /*a1d0*/  IADD3.X R135, PT, PT, R55, UR28, RZ, P4, !PT ;  /* 0x0000001c37877c10 */ /* 0x000fe4000a7fe4ff */
[----:B---3--:R-:W-:Y:S01]  /*a1e0*/  IADD3 R122, P4, PT, R48, UR30, RZ ;  /* 0x0000001e307a7c10 */ /* 0x008fe2000ff9e0ff */
[----:B------:R3:W-:Y:S01]  /*a1f0*/  LDGSTS.E [R185+0x2c00], desc[UR34][R136.64], P3 ;  /* 0x02c0000088b97fae */ /* 0x0007e200099a1022 */
[----:B------:R-:W-:Y:S02]  /*a200*/  IADD3.X R133, PT, PT, R51, UR28, RZ, P5, !PT ;  /* 0x0000001c33857c10 */ /* 0x000fe4000affe4ff */
[----:B-1----:R-:W-:Y:S01]  /*a210*/  IADD3 R124, P5, PT, R44, UR30, RZ ;  /* 0x0000001e2c7c7c10 */ /* 0x002fe2000ffbe0ff */
[----:B------:R1:W-:Y:S01]  /*a220*/  LDGSTS.E [R185+0x3000], desc[UR34][R134.64], P3 ;  /* 0x0300000086b97fae */ /* 0x0003e200099a1022 */
[----:B------:R-:W-:-:S02]  /*a230*/  IADD3.X R123, PT, PT, R47, UR28, RZ, P4, !PT ;  /* 0x0000001c2f7b7c10 */ /* 0x000fc4000a7fe4ff */
[----:B--2---:R-:W-:Y:S01]  /*a240*/  IADD3 R126, P4, PT, R103, UR30, RZ ;  /* 0x0000001e677e7c10 */ /* 0x004fe2000ff9e0ff */
[----:B------:R2:W-:Y:S01]  /*a250*/  LDGSTS.E [R185+0x3400], desc[UR34][R132.64], P3 ;  /* 0x0340000084b97fae */ /* 0x0005e200099a1022 */
[----:B------:R-:W-:Y:S02]  /*a260*/  IADD3.X R125, PT, PT, R43, UR28, RZ, P5, !PT ;  /* 0x0000001c2b7d7c10 */ /* 0x000fe4000affe4ff */
[----:B----4-:R-:W-:Y:S01]  /*a270*/  IADD3 R128, P5, PT, R99, UR30, RZ ;  /* 0x0000001e63807c10 */ /* 0x010fe2000ffbe0ff */
        /* <DEDUP_REMOVED lines=31> */
[----:B--2---:R-:W-:-:S02]  /*a470*/  IADD3 R122, P6, PT, R54, UR30, RZ ;  /* 0x0000001e367a7c10 */ /* 0x004fc4000ffde0ff */
[----:B------:R-:W-:Y:S01]  /*a480*/  IADD3.X R135, PT, PT, R61, UR28, RZ, P4, !PT ;  /* 0x0000001c3d877c10 */ /* 0x000fe2000a7fe4ff */
[----:B------:R-:W-:Y:S01]  /*a490*/  LDGSTS.E [R187+0x2600], desc[UR34][R136.64], P3 ;  /* 0x0260000088bb7fae */ /* 0x000fe200099a1022 */
[----:B------:R-:W-:Y:S02]  /*a4a0*/  IADD3.X R133, PT, PT, R57, UR28, RZ, P5, !PT ;  /* 0x0000001c39857c10 */ /* 0x000fe4000affe4ff */
[----:B----4-:R-:W-:Y:S01]  /*a4b0*/  IADD3 R124, P4, PT, R50, UR30, RZ ;  /* 0x0000001e327c7c10 */ /* 0x010fe2000ff9e0ff */
[----:B------:R-:W-:Y:S01]  /*a4c0*/  LDGSTS.E [R187+0x2a00], desc[UR34][R134.64], P3 ;  /* 0x02a0000086bb7fae */ /* 0x000fe200099a1022 */
[----:B------:R-:W-:Y:S02]  /*a4d0*/  IADD3.X R123, PT, PT, R53, UR28, RZ, P6, !PT ;  /* 0x0000001c357b7c10 */ /* 0x000fe4000b7fe4ff */
[----:B---3--:R-:W-:Y:S01]  /*a4e0*/  IADD3 R126, P5, PT, R46, UR30, RZ ;  /* 0x0000001e2e7e7c10 */ /* 0x008fe2000ffbe0ff */
[----:B------:R-:W-:Y:S01]  /*a4f0*/  LDGSTS.E [R187+0x2e00], desc[UR34][R132.64], P3 ;  /* 0x02e0000084bb7fae */ /* 0x000fe200099a1022 */
[----:B-1----:R-:W-:Y:S01]  /*a500*/  IADD3 R128, P6, PT, R42, UR30, RZ ;  /* 0x0000001e2a807c10 */ /* 0x002fe2000ffde0ff */
[----:B------:R-:W-:Y:S01]  /*a510*/  UIADD3 UR30, UP2, UPT, UR30, UR38, URZ ;  /* 0x000000261e1e7290 */ /* 0x000fe2000ff5e0ff */
[----:B------:R-:W-:Y:S01]  /*a520*/  IADD3.X R125, PT, PT, R49, UR28, RZ, P4, !PT ;  /* 0x0000001c317d7c10 */ /* 0x000fe2000a7fe4ff */
[----:B------:R1:W-:Y:S01]  /*a530*/  LDGSTS.E [R187+0x3200], desc[UR34][R122.64], P3 ;  /* 0x032000007abb7fae */ /* 0x0003e200099a1022 */
[----:B------:R-:W-:-:S02]  /*a540*/  IADD3.X R127, PT, PT, R45, UR28, RZ, P5, !PT ;  /* 0x0000001c2d7f7c10 */ /* 0x000fc4000affe4ff */
[----:B------:R-:W-:Y:S01]  /*a550*/  IADD3.X R129, PT, PT, R40, UR28, RZ, P6, !PT ;  /* 0x0000001c28817c10 */ /* 0x000fe2000b7fe4ff */
[----:B------:R2:W-:Y:S01]  /*a560*/  LDGSTS.E [R187+0x3600], desc[UR34][R124.64], P3 ;  /* 0x036000007cbb7fae */ /* 0x0005e200099a1022 */
[----:B------:R-:W-:-:S03]  /*a570*/  UIADD3.X UR28, UPT, UPT, UR28, UR39, URZ, UP2, !UPT ;  /* 0x000000271c1c7290 */ /* 0x000fc600097fe4ff */
[----:B------:R2:W-:Y:S04]  /*a580*/  LDGSTS.E [R187+0x3a00], desc[UR34][R126.64], P3 ;  /* 0x03a000007ebb7fae */ /* 0x0005e800099a1022 */
[----:B------:R2:W-:Y:S01]  /*a590*/  LDGSTS.E [R187+0x3e00], desc[UR34][R128.64], P3 ;  /* 0x03e0000080bb7fae */ /* 0x0005e200099a1022 */
[----:B------:R-:W-:Y:S01]  /*a5a0*/  ISETP.NE.U32.AND P3, PT, R39, UR5, PT ;  /* 0x0000000527007c0c */ /* 0x000fe2000bf65070 */
[----:B-1----:R-:W-:Y:S02]  /*a5b0*/  IMAD.U32 R122, RZ, RZ, UR4 ;  /* 0x00000004ff7a7e24 */ /* 0x002fe4000f8e00ff */
[----:B------:R-:W0:Y:S10]  /*a5c0*/  LDGDEPBAR ;  /* 0x00000000000079af */ /* 0x000e340000000000 */
[----:B--2---:R-:W-:Y:S05]  /*a5d0*/  @P3 BRA `(.L_x_40) ;  /* 0xffffffe0005c3947 */ /* 0x004fea000383ffff */
.L_x_37:
[C---:B------:R-:W-:Y:S02]  /*a5e0*/  LOP3.LUT R69, R3.reuse, R0, RZ, 0xfc, !PT ;  /* 0x0000000003457212 */ /* 0x040fe400078efcff */
[C-C-:B-1----:R-:W-:Y:S02]  /*a5f0*/  LOP3.LUT R71, R3.reuse, 0x3e, R0.reuse, 0xfe, !PT ;  /* 0x0000003e03477812 */ /* 0x142fe400078efe00 */
[C-C-:B------:R-:W-:Y:S02]  /*a600*/  LOP3.LUT R73, R3.reuse, 0x3c, R0.reuse, 0xfe, !PT ;  /* 0x0000003c03497812 */ /* 0x140fe400078efe00 */
[C-C-:B------:R-:W-:Y:S02]  /*a610*/  LOP3.LUT R75, R3.reuse, 0x3a, R0.reuse, 0xfe, !PT ;  /* 0x0000003a034b7812 */ /* 0x140fe400078efe00 */
[C-C-:B------:R-:W-:Y:S02]  /*a620*/  LOP3.LUT R77, R3.reuse, 0x38, R0.reuse, 0xfe, !PT ;  /* 0x00000038034d7812 */ /* 0x140fe400078efe00 */
[----:B------:R-:W-:-:S02]  /*a630*/  LOP3.LUT R79, R3, 0x36, R0, 0xfe, !PT ;  /* 0x00000036034f7812 */ /* 0x000fc400078efe00 */
[C-C-:B------:R-:W-:Y:S02]  /*a640*/  LOP3.LUT R81, R3.reuse, 0x34, R0.reuse, 0xfe, !PT ;  /* 0x0000003403517812 */ /* 0x140fe400078efe00 */
[C-C-:B------:R-:W-:Y:S02]  /*a650*/  LOP3.LUT R83, R3.reuse, 0x32, R0.reuse, 0xfe, !PT ;  /* 0x0000003203537812 */ /* 0x140fe400078efe00 */
[C-C-:B------:R-:W-:Y:S02]  /*a660*/  LOP3.LUT R85, R3.reuse, 0x30, R0.reuse, 0xfe, !PT ;  /* 0x0000003003557812 */ /* 0x140fe400078efe00 */
[C-C-:B------:R-:W-:Y:S02]  /*a670*/  LOP3.LUT R87, R3.reuse, 0x2e, R0.reuse, 0xfe, !PT ;  /* 0x0000002e03577812 */ /* 0x140fe400078efe00 */
[C-C-:B------:R-:W-:Y:S02]  /*a680*/  LOP3.LUT R89, R3.reuse, 0x2c, R0.reuse, 0xfe, !PT ;  /* 0x0000002c03597812 */ /* 0x140fe400078efe00 */
[----:B------:R-:W-:-:S02]  /*a690*/  LOP3.LUT R91, R3, 0x2a, R0, 0xfe, !PT ;  /* 0x0000002a035b7812 */ /* 0x000fc400078efe00 */
[----:B------:R-:W-:Y:S01]  /*a6a0*/  LOP3.LUT R93, R3, 0x28, R0, 0xfe, !PT ;  /* 0x00000028035d7812 */ /* 0x000fe200078efe00 */
[----:B------:R-:W-:Y:S06]  /*a6b0*/  @!P2 BRA `(.L_x_41) ;  /* 0x000000000010a947 */ /* 0x000fec0003800000 */
[----:B------:R-:W-:-:S06]  /*a6c0*/  USHF.L.U32 UR4, UR4, 0x1f, URZ ;  /* 0x0000001f04047899 */ /* 0x000fcc00080006ff */
[----:B------:R-:W-:-:S04]  /*a6d0*/  IMAD.U32 R4, RZ, RZ, UR4 ;  /* 0x00000004ff047e24 */ /* 0x000fc8000f8e00ff */
[----:B------:R-:W1:Y:S02]  /*a6e0*/  SYNCS.PHASECHK.TRANS64.TRYWAIT P0, [UR15], R4 ;  /* 0x00000004ff0075a7 */ /* 0x000e64000800110f */
[----:B-1----:R-:W-:Y:S05]  /*a6f0*/  @!P0 BRA `(.L_x_42) ;  /* 0x0000002000948947 */ /* 0x002fea0003800000 */
.L_x_41:
[----:B------:R-:W-:-:S04]  /*a700*/  DEPBAR.LE SB0, 0x0 ;  /* 0x000080000000791a */ /* 0x000fc80000000000 */
[----:B------:R-:W-:Y:S01]  /*a710*/  BAR.SYNC.DEFER_BLOCKING 0x0 ;  /* 0x0000000000007b1d */ /* 0x000fe20000010000 */
[C---:B------:R-:W-:Y:S02]  /*a720*/  LOP3.LUT R70, R68.reuse, 0x80, RZ, 0xc0, !PT ;  /* 0x0000008044467812 */ /* 0x040fe400078ec0ff */
[----:B------:R-:W-:Y:S02]  /*a730*/  LOP3.LUT R131, R68, 0x7f, RZ, 0xc0, !PT ;  /* 0x0000007f44837812 */ /* 0x000fe400078ec0ff */
[----:B------:R-:W-:Y:S01]  /*a740*/  LEA R70, R70, UR11, 0x5 ;  /* 0x0000000b46467c11 */ /* 0x000fe2000f8e28ff */
[----:B------:R-:W1:Y:S01]  /*a750*/  LDCU UR4, c[0x0][0x3b4] ;  /* 0x00007680ff0477ac */ /* 0x000e620008000800 */
[C-C-:B------:R-:W-:Y:S02]  /*a760*/  LOP3.LUT R95, R3.reuse, 0x26, R0.reuse, 0xfe, !PT ;  /* 0x00000026035f7812 */ /* 0x140fe400078efe00 */
[----:B------:R-:W-:Y:S01]  /*a770*/  LOP3.LUT R97, R3, 0x24, R0, 0xfe, !PT ;  /* 0x0000002403617812 */ /* 0x000fe200078efe00 */
[----:B------:R-:W-:Y:S01]  /*a780*/  IMAD R70, R131, 0x10, R70 ;  /* 0x0000001083467824 */ /* 0x000fe200078e0246 */
[----:B------:R-:W-:-:S02]  /*a790*/  LOP3.LUT R99, R3, 0x22, R0, 0xfe, !PT ;  /* 0x0000002203637812 */ /* 0x000fc400078efe00 */
[C-C-:B------:R-:W-:Y:S02]  /*a7a0*/  LOP3.LUT R101, R3.reuse, 0x20, R0.reuse, 0xfe, !PT ;  /* 0x0000002003657812 */ /* 0x140fe400078efe00 */
[C-C-:B------:R-:W-:Y:S02]  /*a7b0*/  LOP3.LUT R103, R3.reuse, 0x1e, R0.reuse, 0xfe, !PT ;  /* 0x0000001e03677812 */ /* 0x140fe400078efe00 */
[C-C-:B------:R-:W-:Y:S02]  /*a7c0*/  LOP3.LUT R105, R3.reuse, 0x1c, R0.reuse, 0xfe, !PT ;  /* 0x0000001c03697812 */ /* 0x140fe400078efe00 */
[C-C-:B------:R-:W-:Y:S02]  /*a7d0*/  LOP3.LUT R107, R3.reuse, 0x1a, R0.reuse, 0xfe, !PT ;  /* 0x0000001a036b7812 */ /* 0x140fe400078efe00 */
[C-C-:B------:R-:W-:Y:S02]  /*a7e0*/  LOP3.LUT R109, R3.reuse, 0x18, R0.reuse, 0xfe, !PT ;  /* 0x00000018036d7812 */ /* 0x140fe400078efe00 */
[C-C-:B------:R-:W-:Y:S01]  /*a7f0*/  LOP3.LUT R111, R3.reuse, 0x16, R0.reuse, 0xfe, !PT ;  /* 0x00000016036f7812 */ /* 0x140fe200078efe00 */
[----:B------:R-:W2:Y:S02]  /*a800*/  @!P1 SYNCS.CCTL.IV [UR11+0x28000] ;  /* 0x02800000ff0099b1 */ /* 0x000ea4000800000b */
[----:B--2---:R-:W-:Y:S01]  /*a810*/  BAR.SYNC.DEFER_BLOCKING 0x0 ;  /* 0x0000000000007b1d */ /* 0x004fe20000010000 */
[----:B------:R-:W-:-:S02]  /*a820*/  LOP3.LUT R113, R3, 0x14, R0, 0xfe, !PT ;  /* 0x0000001403717812 */ /* 0x000fc400078efe00 */
[C-C-:B------:R-:W-:Y:S02]  /*a830*/  LOP3.LUT R115, R3.reuse, 0x12, R0.reuse, 0xfe, !PT ;  /* 0x0000001203737812 */ /* 0x140fe400078efe00 */
[C-C-:B------:R-:W-:Y:S02]  /*a840*/  LOP3.LUT R117, R3.reuse, 0x10, R0.reuse, 0xfe, !PT ;  /* 0x0000001003757812 */ /* 0x140fe400078efe00 */
[C-C-:B------:R-:W-:Y:S01]  /*a850*/  LOP3.LUT R123, R3.reuse, 0xe, R0.reuse, 0xfe, !PT ;  /* 0x0000000e037b7812 */ /* 0x140fe200078efe00 */
[----:B------:R-:W2:Y:S01]  /*a860*/  LDTM.x64 R4, tmem[UR12] ;  /* 0x0000000c000479ee */ /* 0x000ea20008340000 */
[C-C-:B------:R-:W-:Y:S01]  /*a870*/  LOP3.LUT R121, R3.reuse, 0xc, R0.reuse, 0xfe, !PT ;  /* 0x0000000c03797812 */ /* 0x140fe200078efe00 */
[----:B------:R-:W3:Y:S01]  /*a880*/  LDCU.128 UR12, c[0x0][0x390] ;  /* 0x00007200ff0c77ac */ /* 0x000ee20008000c00 */
[C-C-:B------:R-:W-:Y:S02]  /*a890*/  LOP3.LUT R119, R3.reuse, 0xa, R0.reuse, 0xfe, !PT ;  /* 0x0000000a03777812 */ /* 0x140fe400078efe00 */
[----:B------:R-:W-:-:S02]  /*a8a0*/  LOP3.LUT R125, R3, 0x8, R0, 0xfe, !PT ;  /* 0x00000008037d7812 */ /* 0x000fc400078efe00 */
[C-C-:B------:R-:W-:Y:S02]  /*a8b0*/  LOP3.LUT R127, R3.reuse, 0x6, R0.reuse, 0xfe, !PT ;  /* 0x00000006037f7812 */ /* 0x140fe400078efe00 */
[C-C-:B------:R-:W-:Y:S02]  /*a8c0*/  LOP3.LUT R129, R3.reuse, 0x4, R0.reuse, 0xfe, !PT ;  /* 0x0000000403817812 */ /* 0x140fe400078efe00 */
[----:B------:R-:W-:Y:S01]  /*a8d0*/  LOP3.LUT R3, R3, 0x2, R0, 0xfe, !PT ;  /* 0x0000000203037812 */ /* 0x000fe200078efe00 */
[----:B------:R-:W-:Y:S02]  /*a8e0*/  IMAD.SHL.U32 R0, R68, 0x10, RZ ;  /* 0x0000001044007824 */ /* 0x000fe400078e00ff */
[----:B------:R-:W4:Y:S03]  /*a8f0*/  LDC R68, c[0x0][0x3b8] ;  /* 0x0000ee00ff447b82 */ /* 0x000f260000000800 */
[----:B------:R-:W-:-:S02]  /*a900*/  LOP3.LUT R0, R0, 0xff0, RZ, 0xc0, !PT ;  /* 0x00000ff000007812 */ /* 0x000fc400078ec0ff */
[C---:B---3--:R-:W-:Y:S01]  /*a910*/  ISETP.GE.AND P0, PT, R2.reuse, UR14, PT ;  /* 0x0000000e02007c0c */ /* 0x048fe2000bf06270 */
[----:B-1----:R-:W-:Y:S01]  /*a920*/  IMAD R2, R2, UR4, RZ ;  /* 0x0000000402027c24 */ /* 0x002fe2000f8e02ff */
[----:B------:R-:W1:Y:S01]  /*a930*/  @!P1 SYNCS.CCTL.IV [UR11+0x28008] ;  /* 0x02800800ff0099b1 */ /* 0x000e62000800000b */
[----:B------:R-:W-:Y:S01]  /*a940*/  NOP ;  /* 0x0000000000007918 */ /* 0x000fe20000000000 */
[----:B--2---:R-:W-:Y:S01]  /*a950*/  IMAD.MOV.U32 R132, RZ, RZ, R4 ;  /* 0x000000ffff847224 */ /* 0x004fe200078e0004 */
[----:B------:R-:W-:Y:S01]  /*a960*/  ISETP.LT.AND P4, PT, R3, UR15, !P0 ;  /* 0x0000000f03007c0c */ /* 0x000fe2000c781270 */
[----:B------:R-:W-:Y:S01]  /*a970*/  IMAD.MOV.U32 R4, RZ, RZ, R5 ;  /* 0x000000ffff047224 */ /* 0x000fe200078e0005 */
[----:B------:R-:W-:Y:S01]  /*a980*/  ISETP.LT.AND P5, PT, R69, UR15, !P0 ;  /* 0x0000000f45007c0c */ /* 0x000fe2000c7a1270 */
[----:B------:R-:W-:Y:S01]  /*a990*/  IMAD.MOV.U32 R133, RZ, RZ, R6 ;  /* 0x000000ffff857224 */ /* 0x000fe200078e0006 */
[----:B------:R-:W-:Y:S01]  /*a9a0*/  ISETP.LT.AND P1, PT, R129, UR15, !P0 ;  /* 0x0000000f81007c0c */ /* 0x000fe2000c721270 */
[----:B------:R-:W-:-:S02]  /*a9b0*/  IMAD.MOV.U32 R5, RZ, RZ, R7 ;  /* 0x000000ffff057224 */ /* 0x000fc400078e0007 */
[----:B------:R-:W-:Y:S02]  /*a9c0*/  IMAD.MOV.U32 R134, RZ, RZ, R8 ;  /* 0x000000ffff867224 */ /* 0x000fe400078e0008 */
[----:B------:R-:W-:Y:S02]  /*a9d0*/  IMAD.MOV.U32 R135, RZ, RZ, R10 ;  /* 0x000000ffff877224 */ /* 0x000fe400078e000a */
[----:B------:R-:W-:Y:S02]  /*a9e0*/  IMAD.MOV.U32 R6, RZ, RZ, R9 ;  /* 0x000000ffff067224 */ /* 0x000fe400078e0009 */
[----:B------:R-:W-:Y:S01]  /*a9f0*/  IMAD.MOV.U32 R7, RZ, RZ, R11 ;  /* 0x000000ffff077224 */ /* 0x000fe200078e000b */
[----:B-1----:R1:W-:Y:S01]  /*aa00*/  STS.128 [R70], R132 ;  /* 0x0000008446007388 */ /* 0x0023e20000000c00 */
[----:B------:R-:W-:Y:S02]  /*aa10*/  IMAD.MOV.U32 R136, RZ, RZ, R12 ;  /* 0x000000ffff887224 */ /* 0x000fe400078e000c */
[----:B------:R-:W-:Y:S01]  /*aa20*/  IMAD.MOV.U32 R12, RZ, RZ, R13 ;  /* 0x000000ffff0c7224 */ /* 0x000fe200078e000d */
[----:B------:R-:W-:Y:S01]  /*aa30*/  STS.128 [R70+0x800], R4 ;  /* 0x0008000446007388 */ /* 0x000fe20000000c00 */
[----:B------:R-:W-:-:S02]  /*aa40*/  IMAD.MOV.U32 R137, RZ, RZ, R14 ;  /* 0x000000ffff897224 */ /* 0x000fc400078e000e */
[----:B------:R-:W-:Y:S01]  /*aa50*/  IMAD.MOV.U32 R13, RZ, RZ, R15 ;  /* 0x000000ffff0d7224 */ /* 0x000fe200078e000f */
[----:B------:R-:W-:Y:S01]  /*aa60*/  BAR.SYNC.DEFER_BLOCKING 0x0 ;  /* 0x0000000000007b1d */ /* 0x000fe20000010000 */
[----:B------:R-:W-:Y:S02]  /*aa70*/  IMAD.MOV.U32 R138, RZ, RZ, R16 ;  /* 0x000000ffff8a7224 */ /* 0x000fe400078e0010 */
[----:B------:R-:W-:Y:S02]  /*aa80*/  IMAD.MOV.U32 R139, RZ, RZ, R18 ;  /* 0x000000ffff8b7224 */ /* 0x000fe400078e0012 */
[----:B------:R-:W-:Y:S02]  /*aa90*/  IMAD.MOV.U32 R14, RZ, RZ, R17 ;  /* 0x000000ffff0e7224 */ /* 0x000fe400078e0011 */
[----:B------:R-:W-:Y:S02]  /*aaa0*/  IMAD.MOV.U32 R15, RZ, RZ, R19 ;  /* 0x000000ffff0f7224 */ /* 0x000fe400078e0013 */
[----:B-1----:R-:W-:-:S02]  /*aab0*/  IMAD.MOV.U32 R132, RZ, RZ, R20 ;  /* 0x000000ffff847224 */ /* 0x002fc400078e0014 */
[----:B------:R-:W-:Y:S02]  /*aac0*/  IMAD.MOV.U32 R20, RZ, RZ, R21 ;  /* 0x000000ffff147224 */ /* 0x000fe400078e0015 */
[----:B------:R-:W-:Y:S02]  /*aad0*/  IMAD.MOV.U32 R133, RZ, RZ, R22 ;  /* 0x000000ffff857224 */ /* 0x000fe400078e0016 */
[----:B------:R-:W-:Y:S02]  /*aae0*/  IMAD.MOV.U32 R21, RZ, RZ, R23 ;  /* 0x000000ffff157224 */ /* 0x000fe400078e0017 */
[----:B------:R-:W-:Y:S02]  /*aaf0*/  IMAD.MOV.U32 R134, RZ, RZ, R24 ;  /* 0x000000ffff867224 */ /* 0x000fe400078e0018 */
[----:B------:R-:W-:Y:S02]  /*ab00*/  IMAD.MOV.U32 R135, RZ, RZ, R26 ;  /* 0x000000ffff877224 */ /* 0x000fe400078e001a */
[----:B------:R-:W-:-:S02]  /*ab10*/  IMAD.MOV.U32 R22, RZ, RZ, R25 ;  /* 0x000000ffff167224 */ /* 0x000fc400078e0019 */
[----:B------:R-:W-:Y:S01]  /*ab20*/  IMAD.MOV.U32 R23, RZ, RZ, R27 ;  /* 0x000000ffff177224 */ /* 0x000fe200078e001b */
[----:B------:R-:W1:Y:S01]  /*ab30*/  LDS.128 R8, [R0+UR11] ;  /* 0x0000000b00087984 */ /* 0x000e620008000c00 */
[----:B------:R-:W-:Y:S02]  /*ab40*/  IMAD.MOV.U32 R140, RZ, RZ, R61 ;  /* 0x000000ffff8c7224 */ /* 0x000fe400078e003d */
[----:B------:R-:W-:Y:S01]  /*ab50*/  IMAD.MOV.U32 R141, RZ, RZ, R63 ;  /* 0x000000ffff8d7224 */ /* 0x000fe200078e003f */
[----:B------:R-:W-:Y:S01]  /*ab60*/  LDS.128 R4, [R0+UR11+0x1000] ;  /* 0x0010000b00047984 */ /* 0x000fe20008000c00 */
[----:B------:R-:W-:Y:S02]  /*ab70*/  IMAD.MOV.U32 R142, RZ, RZ, R65 ;  /* 0x000000ffff8e7224 */ /* 0x000fe400078e0041 */
[----:B------:R-:W-:Y:S01]  /*ab80*/  IMAD.MOV.U32 R143, RZ, RZ, R67 ;  /* 0x000000ffff8f7224 */ /* 0x000fe200078e0043 */
[----:B------:R-:W-:Y:S01]  /*ab90*/  BAR.SYNC.DEFER_BLOCKING 0x0 ;  /* 0x0000000000007b1d */ /* 0x000fe20000010000 */
[-C--:B----4-:R-:W-:Y:S01]  /*aba0*/  IMAD R63, R3, R68.reuse, RZ ;  /* 0x00000044033f7224 */ /* 0x090fe200078e02ff */
[----:B------:R-:W-:Y:S01]  /*abb0*/  LEA R3, P2, R2, UR12, 0x2 ;  /* 0x0000000c02037c11 */ /* 0x000fe2000f8410ff */
[----:B------:R-:W-:-:S02]  /*abc0*/  IMAD R61, R69, R68, RZ ;  /* 0x00000044453d7224 */ /* 0x000fc400078e02ff */
[-C--:B------:R-:W-:Y:S01]  /*abd0*/  IMAD R65, R129, R68.reuse, RZ ;  /* 0x0000004481417224 */ /* 0x080fe200078e02ff */
[----:B------:R-:W-:Y:S01]  /*abe0*/  LEA.HI.X.SX32 R2, R2, UR13, 0x2, P2 ;  /* 0x0000000d02027c11 */ /* 0x000fe200090f16ff */
[CC--:B------:R-:W-:Y:S01]  /*abf0*/  IMAD R67, R127.reuse, R68.reuse, RZ ;  /* 0x000000447f437224 */ /* 0x0c0fe200078e02ff */
[----:B------:R-:W-:Y:S01]  /*ac00*/  ISETP.LT.AND P2, PT, R127, UR15, !P0 ;  /* 0x0000000f7f007c0c */ /* 0x000fe2000c741270 */
[----:B------:R-:W-:Y:S01]  /*ac10*/  IMAD R72, R119, R68, RZ ;  /* 0x0000004477487224 */ /* 0x000fe200078e02ff */
[----:B------:R2:W-:Y:S04]  /*ac20*/  STS.128 [R70], R136 ;  /* 0x0000008846007388 */ /* 0x0005e80000000c00 */
[----:B------:R-:W-:Y:S01]  /*ac30*/  STS.128 [R70+0x800], R12 ;  /* 0x0008000c46007388 */ /* 0x000fe20000000c00 */
[----:B------:R-:W-:Y:S01]  /*ac40*/  BAR.SYNC.DEFER_BLOCKING 0x0 ;  /* 0x0000000000007b1d */ /* 0x000fe20000010000 */
[----:B--2---:R-:W-:-:S02]  /*ac50*/  IMAD.MOV.U32 R136, RZ, RZ, R28 ;  /* 0x000000ffff887224 */ /* 0x004fc400078e001c */
[----:B------:R-:W-:Y:S02]  /*ac60*/  IMAD.MOV.U32 R28, RZ, RZ, R29 ;  /* 0x000000ffff1c7224 */ /* 0x000fe400078e001d */
[----:B------:R-:W-:Y:S02]  /*ac70*/  IMAD.MOV.U32 R137, RZ, RZ, R30 ;  /* 0x000000ffff897224 */ /* 0x000fe400078e001e */
[----:B------:R-:W-:Y:S02]  /*ac80*/  IMAD.MOV.U32 R29, RZ, RZ, R31 ;  /* 0x000000ffff1d7224 */ /* 0x000fe400078e001f */
[----:B------:R-:W-:Y:S02]  /*ac90*/  IMAD.MOV.U32 R138, RZ, RZ, R32 ;  /* 0x000000ffff8a7224 */ /* 0x000fe400078e0020 */
[----:B------:R-:W-:Y:S02]  /*aca0*/  IMAD.MOV.U32 R139, RZ, RZ, R34 ;  /* 0x000000ffff8b7224 */ /* 0x000fe400078e0022 */
[----:B------:R-:W-:-:S02]  /*acb0*/  IMAD.MOV.U32 R30, RZ, RZ, R33 ;  /* 0x000000ffff1e7224 */ /* 0x000fc400078e0021 */
[----:B------:R-:W-:Y:S01]  /*acc0*/  IMAD.MOV.U32 R31, RZ, RZ, R35 ;  /* 0x000000ffff1f7224 */ /* 0x000fe200078e0023 */
[----:B------:R-:W2:Y:S04]  /*acd0*/  LDS.128 R16, [R0+UR11] ;  /* 0x0000000b00107984 */ /* 0x000ea80008000c00 */
[----:B------:R-:W-:Y:S01]  /*ace0*/  LDS.128 R12, [R0+UR11+0x1000] ;  /* 0x0010000b000c7984 */ /* 0x000fe20008000c00 */
[----:B------:R-:W-:Y:S06]  /*acf0*/  BAR.SYNC.DEFER_BLOCKING 0x0 ;  /* 0x0000000000007b1d */ /* 0x000fec0000010000 */
[----:B------:R3:W-:Y:S04]  /*ad00*/  STS.128 [R70], R132 ;  /* 0x0000008446007388 */ /* 0x0007e80000000c00 */
[----:B------:R-:W-:Y:S01]  /*ad10*/  STS.128 [R70+0x800], R20 ;  /* 0x0008001446007388 */ /* 0x000fe20000000c00 */
[----:B------:R-:W-:Y:S01]  /*ad20*/  BAR.SYNC.DEFER_BLOCKING 0x0 ;  /* 0x0000000000007b1d */ /* 0x000fe20000010000 */
[----:B---3--:R-:W-:-:S02]  /*ad30*/  IMAD.MOV.U32 R132, RZ, RZ, R36 ;  /* 0x000000ffff847224 */ /* 0x008fc400078e0024 */
[----:B------:R-:W-:Y:S02]  /*ad40*/  IMAD.MOV.U32 R36, RZ, RZ, R37 ;  /* 0x000000ffff247224 */ /* 0x000fe400078e0025 */
[----:B------:R-:W-:Y:S02]  /*ad50*/  IMAD.MOV.U32 R133, RZ, RZ, R38 ;  /* 0x000000ffff857224 */ /* 0x000fe400078e0026 */
[----:B------:R-:W-:Y:S02]  /*ad60*/  IMAD.MOV.U32 R37, RZ, RZ, R39 ;  /* 0x000000ffff257224 */ /* 0x000fe400078e0027 */
[----:B------:R-:W-:Y:S02]  /*ad70*/  IMAD.MOV.U32 R134, RZ, RZ, R40 ;  /* 0x000000ffff867224 */ /* 0x000fe400078e0028 */
[----:B------:R-:W-:Y:S02]  /*ad80*/  IMAD.MOV.U32 R135, RZ, RZ, R42 ;  /* 0x000000ffff877224 */ /* 0x000fe400078e002a */
[----:B------:R-:W-:-:S02]  /*ad90*/  IMAD.MOV.U32 R38, RZ, RZ, R41 ;  /* 0x000000ffff267224 */ /* 0x000fc400078e0029 */
[----:B------:R-:W-:Y:S01]  /*ada0*/  IMAD.MOV.U32 R39, RZ, RZ, R43 ;  /* 0x000000ffff277224 */ /* 0x000fe200078e002b */
[----:B------:R-:W3:Y:S04]  /*adb0*/  LDS.128 R24, [R0+UR11] ;  /* 0x0000000b00187984 */ /* 0x000ee80008000c00 */
[----:B------:R-:W-:Y:S01]  /*adc0*/  LDS.128 R20, [R0+UR11+0x1000] ;  /* 0x0010000b00147984 */ /* 0x000fe20008000c00 */
[----:B------:R-:W-:Y:S06]  /*add0*/  BAR.SYNC.DEFER_BLOCKING 0x0 ;  /* 0x0000000000007b1d */ /* 0x000fec0000010000 */
[----:B------:R4:W-:Y:S04]  /*ade0*/  STS.128 [R70], R136 ;  /* 0x0000008846007388 */ /* 0x0009e80000000c00 */
[----:B------:R-:W-:Y:S01]  /*adf0*/  STS.128 [R70+0x800], R28 ;  /* 0x0008001c46007388 */ /* 0x000fe20000000c00 */
[----:B------:R-:W-:Y:S01]  /*ae00*/  BAR.SYNC.DEFER_BLOCKING 0x0 ;  /* 0x0000000000007b1d */ /* 0x000fe20000010000 */
[----:B----4-:R-:W-:-:S02]  /*ae10*/  IMAD.MOV.U32 R136, RZ, RZ, R44 ;  /* 0x000000ffff887224 */ /* 0x010fc400078e002c */
[----:B------:R-:W-:Y:S02]  /*ae20*/  IMAD.MOV.U32 R44, RZ, RZ, R45 ;  /* 0x000000ffff2c7224 */ /* 0x000fe400078e002d */
[----:B------:R-:W-:Y:S02]  /*ae30*/  IMAD.MOV.U32 R137, RZ, RZ, R46 ;  /* 0x000000ffff897224 */ /* 0x000fe400078e002e */
[----:B------:R-:W-:Y:S02]  /*ae40*/  IMAD.MOV.U32 R45, RZ, RZ, R47 ;  /* 0x000000ffff2d7224 */ /* 0x000fe400078e002f */
[----:B------:R-:W-:Y:S02]  /*ae50*/  IMAD.MOV.U32 R138, RZ, RZ, R48 ;  /* 0x000000ffff8a7224 */ /* 0x000fe400078e0030 */
[----:B------:R-:W-:Y:S02]  /*ae60*/  IMAD.MOV.U32 R139, RZ, RZ, R50 ;  /* 0x000000ffff8b7224 */ /* 0x000fe400078e0032 */
[----:B------:R-:W-:-:S02]  /*ae70*/  IMAD.MOV.U32 R46, RZ, RZ, R49 ;  /* 0x000000ffff2e7224 */ /* 0x000fc400078e0031 */
[----:B------:R-:W-:Y:S01]  /*ae80*/  IMAD.MOV.U32 R47, RZ, RZ, R51 ;  /* 0x000000ffff2f7224 */ /* 0x000fe200078e0033 */
[----:B------:R-:W4:Y:S04]  /*ae90*/  LDS.128 R32, [R0+UR11] ;  /* 0x0000000b00207984 */ /* 0x000f280008000c00 */
[----:B------:R-:W-:Y:S01]  /*aea0*/  LDS.128 R28, [R0+UR11+0x1000] ;  /* 0x0010000b001c7984 */ /* 0x000fe20008000c00 */
[----:B------:R-:W-:Y:S06]  /*aeb0*/  BAR.SYNC.DEFER_BLOCKING 0x0 ;  /* 0x0000000000007b1d */ /* 0x000fec0000010000 */
[----:B------:R5:W-:Y:S04]  /*aec0*/  STS.128 [R70], R132 ;  /* 0x0000008446007388 */ /* 0x000be80000000c00 */
[----:B------:R-:W-:Y:S01]  /*aed0*/  STS.128 [R70+0x800], R36 ;  /* 0x0008002446007388 */ /* 0x000fe20000000c00 */
[----:B------:R-:W-:Y:S01]  /*aee0*/  BAR.SYNC.DEFER_BLOCKING 0x0 ;  /* 0x0000000000007b1d */ /* 0x000fe20000010000 */
[----:B-----5:R-:W-:-:S02]  /*aef0*/  IMAD.MOV.U32 R132, RZ, RZ, R52 ;  /* 0x000000ffff847224 */ /* 0x020fc400078e0034 */
[----:B------:R-:W-:Y:S02]  /*af00*/  IMAD.MOV.U32 R52, RZ, RZ, R53 ;  /* 0x000000ffff347224 */ /* 0x000fe400078e0035 */
[----:B------:R-:W-:Y:S02]  /*af10*/  IMAD.MOV.U32 R133, RZ, RZ, R54 ;  /* 0x000000ffff857224 */ /* 0x000fe400078e0036 */
[----:B------:R-:W-:Y:S02]  /*af20*/  IMAD.MOV.U32 R53, RZ, RZ, R55 ;  /* 0x000000ffff357224 */ /* 0x000fe400078e0037 */
[----:B------:R-:W-:Y:S02]  /*af30*/  IMAD.MOV.U32 R134, RZ, RZ, R56 ;  /* 0x000000ffff867224 */ /* 0x000fe400078e0038 */
[----:B------:R-:W-:Y:S02]  /*af40*/  IMAD.MOV.U32 R135, RZ, RZ, R58 ;  /* 0x000000ffff877224 */ /* 0x000fe400078e003a */
[----:B------:R-:W-:-:S02]  /*af50*/  IMAD.MOV.U32 R54, RZ, RZ, R57 ;  /* 0x000000ffff367224 */ /* 0x000fc400078e0039 */
[----:B------:R-:W-:Y:S01]  /*af60*/  IMAD.MOV.U32 R55, RZ, RZ, R59 ;  /* 0x000000ffff377224 */ /* 0x000fe200078e003b */
[----:B------:R-:W5:Y:S04]  /*af70*/  LDS.128 R40, [R0+UR11] ;  /* 0x0000000b00287984 */ /* 0x000f680008000c00 */
[----:B------:R-:W-:Y:S01]  /*af80*/  LDS.128 R36, [R0+UR11+0x1000] ;  /* 0x0010000b00247984 */ /* 0x000fe20008000c00 */
[----:B------:R-:W-:Y:S06]  /*af90*/  BAR.SYNC.DEFER_BLOCKING 0x0 ;  /* 0x0000000000007b1d */ /* 0x000fec0000010000 */
[----:B------:R1:W-:Y:S04]  /*afa0*/  STS.128 [R70], R136 ;  /* 0x0000008846007388 */ /* 0x0003e80000000c00 */
[----:B------:R-:W-:Y:S01]  /*afb0*/  STS.128 [R70+0x800], R44 ;  /* 0x0008002c46007388 */ /* 0x000fe20000000c00 */
[----:B------:R-:W-:Y:S01]  /*afc0*/  BAR.SYNC.DEFER_BLOCKING 0x0 ;  /* 0x0000000000007b1d */ /* 0x000fe20000010000 */
[----:B-1----:R-:W-:Y:S01]  /*afd0*/  IMAD.MOV.U32 R136, RZ, RZ, R60 ;  /* 0x000000ffff887224 */ /* 0x002fe200078e003c */
[-C--:B------:R-:W-:Y:S01]  /*afe0*/  LEA R60, P6, R61, R3.reuse, 0x2 ;  /* 0x000000033d3c7211 */ /* 0x080fe200078c10ff */
[----:B------:R-:W-:Y:S01]  /*aff0*/  IMAD.MOV.U32 R137, RZ, RZ, R62 ;  /* 0x000000ffff897224 */ /* 0x000fe200078e003e */
[-C--:B------:R-:W-:Y:S01]  /*b000*/  LEA R62, P3, R63, R3.reuse, 0x2 ;  /* 0x000000033f3e7211 */ /* 0x080fe200078610ff */
[----:B------:R-:W-:Y:S01]  /*b010*/  IMAD.MOV.U32 R138, RZ, RZ, R64 ;  /* 0x000000ffff8a7224 */ /* 0x000fe200078e0040 */
[----:B------:R-:W-:Y:S01]  /*b020*/  LEA.HI.X.SX32 R61, R61, R2, 0x2, P6 ;  /* 0x000000023d3d7211 */ /* 0x000fe200030f16ff */
[----:B------:R-:W-:Y:S01]  /*b030*/  IMAD.MOV.U32 R139, RZ, RZ, R66 ;  /* 0x000000ffff8b7224 */ /* 0x000fe200078e0042 */
[----:B------:R-:W-:-:S02]  /*b040*/  LEA R64, P6, R65, R3, 0x2 ;  /* 0x0000000341407211 */ /* 0x000fc400078c10ff */
[-C--:B------:R-:W-:Y:S02]  /*b050*/  LEA.HI.X.SX32 R63, R63, R2.reuse, 0x2, P3 ;  /* 0x000000023f3f7211 */ /* 0x080fe400018f16ff */
[-C--:B------:R-:W-:Y:S02]  /*b060*/  LEA.HI.X.SX32 R65, R65, R2.reuse, 0x2, P6 ;  /* 0x0000000241417211 */ /* 0x080fe400030f16ff */
[----:B------:R-:W-:Y:S02]  /*b070*/  LEA R66, P6, R67, R3, 0x2 ;  /* 0x0000000343427211 */ /* 0x000fe400078c10ff */
[----:B------:R-:W-:Y:S01]  /*b080*/  ISETP.LT.AND P3, PT, R125, UR15, !P0 ;  /* 0x0000000f7d007c0c */ /* 0x000fe2000c761270 */
[----:B------:R-:W1:Y:S01]  /*b090*/  LDS.128 R48, [R0+UR11] ;  /* 0x0000000b00307984 */ /* 0x000e620008000c00 */
[----:B------:R-:W-:-:S03]  /*b0a0*/  LEA.HI.X.SX32 R67, R67, R2, 0x2, P6 ;  /* 0x0000000243437211 */ /* 0x000fc600030f16ff */
[----:B------:R-:W-:Y:S01]  /*b0b0*/  LDS.128 R44, [R0+UR11+0x1000] ;  /* 0x0010000b002c7984 */ /* 0x000fe20008000c00 */
[----:B------:R-:W-:Y:S06]  /*b0c0*/  BAR.SYNC.DEFER_BLOCKING 0x0 ;  /* 0x0000000000007b1d */ /* 0x000fec0000010000 */
[----:B------:R-:W-:Y:S04]  /*b0d0*/  STS.128 [R70], R132 ;  /* 0x0000008446007388 */ /* 0x000fe80000000c00 */
[----:B------:R-:W-:Y:S01]  /*b0e0*/  STS.128 [R70+0x800], R52 ;  /* 0x0008003446007388 */ /* 0x000fe20000000c00 */
[----:B------:R-:W-:Y:S06]  /*b0f0*/  BAR.SYNC.DEFER_BLOCKING 0x0 ;  /* 0x0000000000007b1d */ /* 0x000fec0000010000 */
[----:B------:R-:W1:Y:S04]  /*b100*/  LDS.128 R56, [R0+UR11] ;  /* 0x0000000b00387984 */ /* 0x000e680008000c00 */
[----:B------:R-:W-:Y:S01]  /*b110*/  LDS.128 R52, [R0+UR11+0x1000] ;  /* 0x0010000b00347984 */ /* 0x000fe20008000c00 */
[----:B------:R-:W-:Y:S06]  /*b120*/  BAR.SYNC.DEFER_BLOCKING 0x0 ;  /* 0x0000000000007b1d */ /* 0x000fec0000010000 */
[----:B------:R-:W-:Y:S04]  /*b130*/  STS.128 [R70], R136 ;  /* 0x0000008846007388 */ /* 0x000fe80000000c00 */
[----:B------:R2:W-:Y:S01]  /*b140*/  STS.128 [R70+0x800], R140 ;  /* 0x0008008c46007388 */ /* 0x0005e20000000c00 */
[----:B------:R-:W-:Y:S01]  /*b150*/  BAR.SYNC.DEFER_BLOCKING 0x0 ;  /* 0x0000000000007b1d */ /* 0x000fe20000010000 */
[----:B--2---:R-:W-:-:S05]  /*b160*/  IMAD R70, R125, R68, RZ ;  /* 0x000000447d467224 */ /* 0x004fca00078e02ff */
[CC--:B------:R-:W-:Y:S01]  /*b170*/  LEA R118, P6, R70.reuse, R3.reuse, 0x2 ;  /* 0x0000000346767211 */ /* 0x0c0fe200078c10ff */
[----:B------:R2:W-:Y:S01]  /*b180*/  @P5 STG.E desc[UR34][R60.64], R8 ;  /* 0x000000083c005986 */ /* 0x0005e2000c101922 */
[----:B------:R-:W-:Y:S02]  /*b190*/  ISETP.LT.AND P5, PT, R119, UR15, !P0 ;  /* 0x0000000f77007c0c */ /* 0x000fe4000c7a1270 */
[----:B------:R-:W-:Y:S01]  /*b1a0*/  LEA.HI.X.SX32 R119, R70, R2, 0x2, P6 ;  /* 0x0000000246777211 */ /* 0x000fe200030f16ff */
[C---:B------:R-:W-:Y:S01]  /*b1b0*/  IMAD R70, R121.reuse, R68, RZ ;  /* 0x0000004479467224 */ /* 0x040fe200078e02ff */
[CC--:B------:R-:W-:Y:S01]  /*b1c0*/  LEA R120, P6, R72.reuse, R3.reuse, 0x2 ;  /* 0x0000000348787211 */ /* 0x0c0fe200078c10ff */
[----:B------:R1:W-:Y:S01]  /*b1d0*/  @P4 STG.E desc[UR34][R62.64], R9 ;  /* 0x000000093e004986 */ /* 0x0003e2000c101922 */
[----:B------:R-:W-:Y:S02]  /*b1e0*/  ISETP.LT.AND P4, PT, R121, UR15, !P0 ;  /* 0x0000000f79007c0c */ /* 0x000fe4000c781270 */
[----:B------:R-:W-:Y:S01]  /*b1f0*/  LEA.HI.X.SX32 R121, R72, R2, 0x2, P6 ;  /* 0x0000000248797211 */ /* 0x000fe200030f16ff */
[----:B------:R-:W-:Y:S01]  /*b200*/  IMAD R72, R123, R68, RZ ;  /* 0x000000447b487224 */ /* 0x000fe200078e02ff */
[----:B------:R1:W-:Y:S01]  /*b210*/  @P1 STG.E desc[UR34][R64.64], R10 ;  /* 0x0000000a40001986 */ /* 0x0003e2000c101922 */
[----:B--2---:R-:W-:-:S02]  /*b220*/  LEA R60, P6, R70, R3, 0x2 ;  /* 0x00000003463c7211 */ /* 0x004fc400078c10ff */
[----:B------:R-:W-:Y:S01]  /*b230*/  ISETP.LT.AND P1, PT, R123, UR15, !P0 ;  /* 0x0000000f7b007c0c */ /* 0x000fe2000c721270 */
[----:B------:R2:W-:Y:S01]  /*b240*/  @P2 STG.E desc[UR34][R66.64], R11 ;  /* 0x0000000b42002986 */ /* 0x0005e2000c101922 */
[----:B------:R-:W-:Y:S02]  /*b250*/  LEA.HI.X.SX32 R61, R70, R2, 0x2, P6 ;  /* 0x00000002463d7211 */ /* 0x000fe400030f16ff */
[C---:B------:R-:W-:Y:S01]  /*b260*/  ISETP.LT.AND P6, PT, R117.reuse, UR15, !P0 ;  /* 0x0000000f75007c0c */ /* 0x040fe2000c7c1270 */
[----:B------:R-:W-:Y:S01]  /*b270*/  IMAD R117, R117, R68, RZ ;  /* 0x0000004475757224 */ /* 0x000fe200078e02ff */
[CC--:B------:R-:W-:Y:S01]  /*b280*/  LEA R8, P2, R72.reuse, R3.reuse, 0x2 ;  /* 0x0000000348087211 */ /* 0x0c0fe200078410ff */
[----:B------:R-:W-:Y:S03]  /*b290*/  @P3 STG.E desc[UR34][R118.64], R16 ;  /* 0x0000001076003986 */ /* 0x000fe6000c101922 */
[----:B-1----:R-:W-:Y:S01]  /*b2a0*/  LEA.HI.X.SX32 R9, R72, R2, 0x2, P2 ;  /* 0x0000000248097211 */ /* 0x002fe200010f16ff */
[----:B------:R-:W-:Y:S01]  /*b2b0*/  @P5 STG.E desc[UR34][R120.64], R17 ;  /* 0x0000001178005986 */ /* 0x000fe2000c101922 */
[C---:B------:R-:W-:Y:S01]  /*b2c0*/  ISETP.LT.AND P2, PT, R115.reuse, UR15, !P0 ;  /* 0x0000000f73007c0c */ /* 0x040fe2000c741270 */
[-C--:B------:R-:W-:Y:S01]  /*b2d0*/  IMAD R115, R115, R68.reuse, RZ ;  /* 0x0000004473737224 */ /* 0x080fe200078e02ff */
[-C--:B------:R-:W-:Y:S01]  /*b2e0*/  LEA R62, P3, R117, R3.reuse, 0x2 ;  /* 0x00000003753e7211 */ /* 0x080fe200078610ff */
[----:B------:R-:W-:Y:S01]  /*b2f0*/  @P4 STG.E desc[UR34][R60.64], R18 ;  /* 0x000000123c004986 */ /* 0x000fe2000c101922 */
[C---:B------:R-:W-:Y:S01]  /*b300*/  ISETP.LT.AND P4, PT, R111.reuse, UR15, !P0 ;  /* 0x0000000f6f007c0c */ /* 0x040fe2000c781270 */
[----:B------:R-:W-:Y:S01]  /*b310*/  IMAD R111, R111, R68, RZ ;  /* 0x000000446f6f7224 */ /* 0x000fe200078e02ff */
[----:B------:R-:W-:Y:S01]  /*b320*/  LEA.HI.X.SX32 R63, R117, R2, 0x2, P3 ;  /* 0x00000002753f7211 */ /* 0x000fe200018f16ff */
[----:B------:R1:W-:Y:S01]  /*b330*/  @P1 STG.E desc[UR34][R8.64], R19 ;  /* 0x0000001308001986 */ /* 0x0003e2000c101922 */
[----:B------:R-:W-:-:S02]  /*b340*/  LEA R10, P3, R115, R3, 0x2 ;  /* 0x00000003730a7211 */ /* 0x000fc400078610ff */
[----:B------:R-:W-:Y:S01]  /*b350*/  ISETP.LT.AND P1, PT, R109, UR15, !P0 ;  /* 0x0000000f6d007c0c */ /* 0x000fe2000c721270 */
[----:B---3--:R-:W-:Y:S01]  /*b360*/  @P6 STG.E desc[UR34][R62.64], R24 ;  /* 0x000000183e006986 */ /* 0x008fe2000c101922 */
[----:B--2---:R-:W-:Y:S01]  /*b370*/  LEA.HI.X.SX32 R11, R115, R2, 0x2, P3 ;  /* 0x00000002730b7211 */ /* 0x004fe200018f16ff */
[-C--:B------:R-:W-:Y:S01]  /*b380*/  IMAD R109, R109, R68.reuse, RZ ;  /* 0x000000446d6d7224 */ /* 0x080fe200078e02ff */
[C---:B------:R-:W-:Y:S01]  /*b390*/  ISETP.LT.AND P3, PT, R113.reuse, UR15, !P0 ;  /* 0x0000000f71007c0c */ /* 0x040fe2000c761270 */
[----:B------:R-:W-:Y:S02]  /*b3a0*/  IMAD R113, R113, R68, RZ ;  /* 0x0000004471717224 */ /* 0x000fe400078e02ff */
[----:B------:R2:W-:Y:S01]  /*b3b0*/  @P2 STG.E desc[UR34][R10.64], R25 ;  /* 0x000000190a002986 */ /* 0x0005e2000c101922 */
[-C--:B-1----:R-:W-:Y:S02]  /*b3c0*/  LEA R8, P5, R111, R3.reuse, 0x2 ;  /* 0x000000036f087211 */ /* 0x082fe400078a10ff */
[----:B------:R-:W-:-:S02]  /*b3d0*/  LEA R16, P2, R113, R3, 0x2 ;  /* 0x0000000371107211 */ /* 0x000fc400078410ff */
[-C--:B------:R-:W-:Y:S02]  /*b3e0*/  LEA.HI.X.SX32 R9, R111, R2.reuse, 0x2, P5 ;  /* 0x000000026f097211 */ /* 0x080fe400028f16ff */
[----:B------:R-:W-:Y:S02]  /*b3f0*/  LEA.HI.X.SX32 R17, R113, R2, 0x2, P2 ;  /* 0x0000000271117211 */ /* 0x000fe400010f16ff */
[C---:B------:R-:W-:Y:S01]  /*b400*/  ISETP.LT.AND P2, PT, R107.reuse, UR15, !P0 ;  /* 0x0000000f6b007c0c */ /* 0x040fe2000c741270 */
[----:B------:R-:W-:Y:S01]  /*b410*/  IMAD R107, R107, R68, RZ ;  /* 0x000000446b6b7224 */ /* 0x000fe200078e02ff */
[-C--:B------:R-:W-:Y:S01]  /*b420*/  LEA R18, P5, R109, R3.reuse, 0x2 ;  /* 0x000000036d127211 */ /* 0x080fe200078a10ff */
[----:B------:R1:W-:Y:S03]  /*b430*/  @P3 STG.E desc[UR34][R16.64], R26 ;  /* 0x0000001a10003986 */ /* 0x0003e6000c101922 */
[----:B--2---:R-:W-:Y:S01]  /*b440*/  LEA R10, P3, R107, R3, 0x2 ;  /* 0x000000036b0a7211 */ /* 0x004fe200078610ff */
[----:B------:R2:W-:Y:S01]  /*b450*/  @P4 STG.E desc[UR34][R8.64], R27 ;  /* 0x0000001b08004986 */ /* 0x0005e2000c101922 */
[----:B------:R-:W-:-:S02]  /*b460*/  LEA.HI.X.SX32 R19, R109, R2, 0x2, P5 ;  /* 0x000000026d137211 */ /* 0x000fc400028f16ff */
[----:B------:R-:W-:Y:S02]  /*b470*/  LEA.HI.X.SX32 R11, R107, R2, 0x2, P3 ;  /* 0x000000026b0b7211 */ /* 0x000fe400018f16ff */
[C---:B------:R-:W-:Y:S01]  /*b480*/  ISETP.LT.AND P4, PT, R105.reuse, UR15, !P0 ;  /* 0x0000000f69007c0c */ /* 0x040fe2000c781270 */
[-C--:B------:R-:W-:Y:S01]  /*b490*/  IMAD R105, R105, R68.reuse, RZ ;  /* 0x0000004469697224 */ /* 0x080fe200078e02ff */
[----:B----4-:R-:W-:Y:S01]  /*b4a0*/  @P1 STG.E desc[UR34][R18.64], R32 ;  /* 0x0000002012001986 */ /* 0x010fe2000c101922 */
[C---:B------:R-:W-:Y:S01]  /*b4b0*/  ISETP.LT.AND P3, PT, R103.reuse, UR15, !P0 ;  /* 0x0000000f67007c0c */ /* 0x040fe2000c761270 */
[-C--:B------:R-:W-:Y:S01]  /*b4c0*/  IMAD R103, R103, R68.reuse, RZ ;  /* 0x0000004467677224 */ /* 0x080fe200078e02ff */
[----:B-1----:R-:W-:Y:S01]  /*b4d0*/  LOP3.LUT R26, R69, 0x42, RZ, 0xfc, !PT ;  /* 0x00000042451a7812 */ /* 0x002fe200078efcff */
[----:B------:R1:W-:Y:S01]  /*b4e0*/  @P2 STG.E desc[UR34][R10.64], R33 ;  /* 0x000000210a002986 */ /* 0x0003e2000c101922 */
[C---:B------:R-:W-:Y:S01]  /*b4f0*/  ISETP.LT.AND P2, PT, R101.reuse, UR15, !P0 ;  /* 0x0000000f65007c0c */ /* 0x040fe2000c741270 */
[----:B------:R-:W-:Y:S01]  /*b500*/  IMAD R101, R101, R68, RZ ;  /* 0x0000004465657224 */ /* 0x000fe200078e02ff */
[----:B------:R-:W-:-:S02]  /*b510*/  LEA R24, P1, R105, R3, 0x2 ;  /* 0x0000000369187211 */ /* 0x000fc400078210ff */
[-C--:B--2---:R-:W-:Y:S02]  /*b520*/  LEA R8, P6, R103, R3.reuse, 0x2 ;  /* 0x0000000367087211 */ /* 0x084fe400078c10ff */
[----:B------:R-:W-:Y:S02]  /*b530*/  LEA.HI.X.SX32 R25, R105, R2, 0x2, P1 ;  /* 0x0000000269197211 */ /* 0x000fe400008f16ff */
[C---:B------:R-:W-:Y:S01]  /*b540*/  ISETP.LT.AND P1, PT, R99.reuse, UR15, !P0 ;  /* 0x0000000f63007c0c */ /* 0x040fe2000c721270 */
[----:B------:R-:W-:Y:S01]  /*b550*/  IMAD R99, R99, R68, RZ ;  /* 0x0000004463637224 */ /* 0x000fe200078e02ff */
[----:B------:R-:W-:Y:S01]  /*b560*/  LEA.HI.X.SX32 R9, R103, R2, 0x2, P6 ;  /* 0x0000000267097211 */ /* 0x000fe200030f16ff */
[----:B------:R2:W-:Y:S01]  /*b570*/  @P4 STG.E desc[UR34][R24.64], R34 ;  /* 0x0000002218004986 */ /* 0x0005e2000c101922 */
[-C--:B-1----:R-:W-:Y:S02]  /*b580*/  LEA R10, P5, R101, R3.reuse, 0x2 ;  /* 0x00000003650a7211 */ /* 0x082fe400078a10ff */
[C---:B------:R-:W-:Y:S01]  /*b590*/  ISETP.LT.AND P6, PT, R97.reuse, UR15, !P0 ;  /* 0x0000000f61007c0c */ /* 0x040fe2000c7c1270 */
[----:B------:R-:W-:Y:S01]  /*b5a0*/  IMAD R97, R97, R68, RZ ;  /* 0x0000004461617224 */ /* 0x000fe200078e02ff */
[----:B------:R-:W-:Y:S01]  /*b5b0*/  LEA.HI.X.SX32 R11, R101, R2, 0x2, P5 ;  /* 0x00000002650b7211 */ /* 0x000fe200028f16ff */
[----:B------:R1:W-:Y:S01]  /*b5c0*/  @P3 STG.E desc[UR34][R8.64], R35 ;  /* 0x0000002308003986 */ /* 0x0003e2000c101922 */
[----:B------:R-:W-:-:S02]  /*b5d0*/  LEA R16, P4, R99, R3, 0x2 ;  /* 0x0000000363107211 */ /* 0x000fc400078810ff */
[----:B------:R-:W-:Y:S01]  /*b5e0*/  ISETP.LT.AND P3, PT, R95, UR15, !P0 ;  /* 0x0000000f5f007c0c */ /* 0x000fe2000c761270 */
[----:B-----5:R3:W-:Y:S01]  /*b5f0*/  @P2 STG.E desc[UR34][R10.64], R40 ;  /* 0x000000280a002986 */ /* 0x0207e2000c101922 */
[----:B------:R-:W-:Y:S01]  /*b600*/  LEA.HI.X.SX32 R17, R99, R2, 0x2, P4 ;  /* 0x0000000263117211 */ /* 0x000fe200020f16ff */
[-C--:B------:R-:W-:Y:S01]  /*b610*/  IMAD R95, R95, R68.reuse, RZ ;  /* 0x000000445f5f7224 */ /* 0x080fe200078e02ff */
[-C--:B------:R-:W-:Y:S01]  /*b620*/  LEA R18, P2, R97, R3.reuse, 0x2 ;  /* 0x0000000361127211 */ /* 0x080fe200078410ff */
[----:B--2---:R-:W-:Y:S01]  /*b630*/  IMAD R25, R89, R68, RZ ;  /* 0x0000004459197224 */ /* 0x004fe200078e02ff */
[----:B------:R-:W2:Y:S02]  /*b640*/  LDS.128 R32, [R0+UR11] ;  /* 0x0000000b00207984 */ /* 0x000ea40008000c00 */
[----:B------:R-:W-:Y:S02]  /*b650*/  LEA.HI.X.SX32 R19, R97, R2, 0x2, P2 ;  /* 0x0000000261137211 */ /* 0x000fe400010f16ff */
[----:B------:R4:W-:Y:S01]  /*b660*/  @P1 STG.E desc[UR34][R16.64], R41 ;  /* 0x0000002910001986 */ /* 0x0009e2000c101922 */
[C---:B------:R-:W-:Y:S01]  /*b670*/  ISETP.LT.AND P2, PT, R93.reuse, UR15, !P0 ;  /* 0x0000000f5d007c0c */ /* 0x040fe2000c741270 */
[-C--:B------:R-:W-:Y:S01]  /*b680*/  IMAD R93, R93, R68.reuse, RZ ;  /* 0x000000445d5d7224 */ /* 0x080fe200078e02ff */
[C---:B------:R-:W-:Y:S01]  /*b690*/  ISETP.LT.AND P1, PT, R91.reuse, UR15, !P0 ;  /* 0x0000000f5b007c0c */ /* 0x040fe2000c721270 */
[----:B------:R-:W-:Y:S01]  /*b6a0*/  IMAD R91, R91, R68, RZ ;  /* 0x000000445b5b7224 */ /* 0x000fe200078e02ff */
[-C--:B-1----:R-:W-:Y:S01]  /*b6b0*/  LEA R8, P4, R95, R3.reuse, 0x2 ;  /* 0x000000035f087211 */ /* 0x082fe200078810ff */
[----:B------:R1:W-:Y:S01]  /*b6c0*/  @P6 STG.E desc[UR34][R18.64], R42 ;  /* 0x0000002a12006986 */ /* 0x0003e2000c101922 */
[----:B---3--:R-:W-:-:S02]  /*b6d0*/  LEA R10, P5, R93, R3, 0x2 ;  /* 0x000000035d0a7211 */ /* 0x008fc400078a10ff */
[-C--:B------:R-:W-:Y:S02]  /*b6e0*/  LEA.HI.X.SX32 R9, R95, R2.reuse, 0x2, P4 ;  /* 0x000000025f097211 */ /* 0x080fe400020f16ff */
[----:B------:R-:W-:Y:S02]  /*b6f0*/  ISETP.LT.AND P4, PT, R89, UR15, !P0 ;  /* 0x0000000f59007c0c */ /* 0x000fe4000c781270 */
[-C--:B----4-:R-:W-:Y:S01]  /*b700*/  LEA R16, P6, R91, R3.reuse, 0x2 ;  /* 0x000000035b107211 */ /* 0x090fe200078c10ff */
[----:B------:R3:W-:Y:S01]  /*b710*/  @P3 STG.E desc[UR34][R8.64], R43 ;  /* 0x0000002b08003986 */ /* 0x0007e2000c101922 */
[-C--:B------:R-:W-:Y:S02]  /*b720*/  LEA.HI.X.SX32 R11, R93, R2.reuse, 0x2, P5 ;  /* 0x000000025d0b7211 */ /* 0x080fe400028f16ff */
[----:B------:R-:W-:Y:S02]  /*b730*/  LEA.HI.X.SX32 R17, R91, R2, 0x2, P6 ;  /* 0x000000025b117211 */ /* 0x000fe400030f16ff */
[-C--:B------:R-:W-:Y:S01]  /*b740*/  LEA R24, P5, R25, R3.reuse, 0x2 ;  /* 0x0000000319187211 */ /* 0x080fe200078a10ff */
[----:B------:R4:W-:Y:S01]  /*b750*/  @P2 STG.E desc[UR34][R10.64], R48 ;  /* 0x000000300a002986 */ /* 0x0009e2000c101922 */
[C---:B------:R-:W-:Y:S01]  /*b760*/  ISETP.LT.AND P3, PT, R83.reuse, UR15, !P0 ;  /* 0x0000000f53007c0c */ /* 0x040fe2000c761270 */
[----:B------:R-:W-:Y:S01]  /*b770*/  IMAD R83, R83, R68, RZ ;  /* 0x0000004453537224 */ /* 0x000fe200078e02ff */
[----:B------:R-:W-:Y:S01]  /*b780*/  LEA.HI.X.SX32 R25, R25, R2, 0x2, P5 ;  /* 0x0000000219197211 */ /* 0x000fe200028f16ff */
[----:B------:R5:W-:Y:S01]  /*b790*/  @P1 STG.E desc[UR34][R16.64], R49 ;  /* 0x0000003110001986 */ /* 0x000be2000c101922 */
[C---:B------:R-:W-:Y:S01]  /*b7a0*/  ISETP.LT.AND P1, PT, R87.reuse, UR15, !P0 ;  /* 0x0000000f57007c0c */ /* 0x040fe2000c721270 */
[-C--:B------:R-:W-:Y:S01]  /*b7b0*/  IMAD R87, R87, R68.reuse, RZ ;  /* 0x0000004457577224 */ /* 0x080fe200078e02ff */
[----:B------:R-:W-:Y:S01]  /*b7c0*/  ISETP.LT.AND P5, PT, R26, UR15, !P0 ;  /* 0x0000000f1a007c0c */ /* 0x000fe2000c7a1270 */
[----:B------:R-:W-:Y:S01]  /*b7d0*/  @P4 STG.E desc[UR34][R24.64], R50 ;  /* 0x0000003218004986 */ /* 0x000fe2000c101922 */
[C---:B------:R-:W-:Y:S01]  /*b7e0*/  ISETP.LT.AND P4, PT, R85.reuse, UR15, !P0 ;  /* 0x0000000f55007c0c */ /* 0x040fe2000c781270 */
[----:B------:R-:W-:Y:S01]  /*b7f0*/  IMAD R85, R85, R68, RZ ;  /* 0x0000004455557224 */ /* 0x000fe200078e02ff */
[----:B-1----:R-:W-:-:S02]  /*b800*/  LEA R18, P2, R87, R3, 0x2 ;  /* 0x0000000357127211 */ /* 0x002fc400078410ff */
[----:B------:R-:W-:Y:S02]  /*b810*/  LOP3.LUT R26, R69, 0x44, RZ, 0xfc, !PT ;  /* 0x00000044451a7812 */ /* 0x000fe400078efcff */
[----:B------:R-:W-:Y:S02]  /*b820*/  LEA.HI.X.SX32 R19, R87, R2, 0x2, P2 ;  /* 0x0000000257137211 */ /* 0x000fe400010f16ff */
[C---:B------:R-:W-:Y:S01]  /*b830*/  ISETP.LT.AND P2, PT, R81.reuse, UR15, !P0 ;  /* 0x0000000f51007c0c */ /* 0x040fe2000c741270 */
[----:B------:R-:W-:Y:S01]  /*b840*/  IMAD R81, R81, R68, RZ ;  /* 0x0000004451517224 */ /* 0x000fe200078e02ff */
[-C--:B---3--:R-:W-:Y:S01]  /*b850*/  LEA R8, P6, R85, R3.reuse, 0x2 ;  /* 0x0000000355087211 */ /* 0x088fe200078c10ff */
[----:B------:R1:W-:Y:S01]  /*b860*/  @P1 STG.E desc[UR34][R18.64], R51 ;  /* 0x0000003312001986 */ /* 0x0003e2000c101922 */
[----:B----4-:R-:W-:Y:S02]  /*b870*/  LEA R10, P1, R83, R3, 0x2 ;  /* 0x00000003530a7211 */ /* 0x010fe400078210ff */
[----:B------:R-:W-:-:S02]  /*b880*/  LEA.HI.X.SX32 R9, R85, R2, 0x2, P6 ;  /* 0x0000000255097211 */ /* 0x000fc400030f16ff */
[-C--:B-----5:R-:W-:Y:S02]  /*b890*/  LEA R16, P6, R81, R3.reuse, 0x2 ;  /* 0x0000000351107211 */ /* 0x0a0fe400078c10ff */
[-C--:B------:R-:W-:Y:S01]  /*b8a0*/  LEA.HI.X.SX32 R11, R83, R2.reuse, 0x2, P1 ;  /* 0x00000002530b7211 */ /* 0x080fe200008f16ff */
[----:B------:R3:W-:Y:S01]  /*b8b0*/  @P4 STG.E desc[UR34][R8.64], R56 ;  /* 0x0000003808004986 */ /* 0x0007e2000c101922 */
[----:B------:R-:W-:Y:S02]  /*b8c0*/  LEA.HI.X.SX32 R17, R81, R2, 0x2, P6 ;  /* 0x0000000251117211 */ /* 0x000fe400030f16ff */
[C---:B------:R-:W-:Y:S01]  /*b8d0*/  ISETP.LT.AND P1, PT, R79.reuse, UR15, !P0 ;  /* 0x0000000f4f007c0c */ /* 0x040fe2000c721270 */
[-C--:B------:R-:W-:Y:S01]  /*b8e0*/  IMAD R79, R79, R68.reuse, RZ ;  /* 0x000000444f4f7224 */ /* 0x080fe200078e02ff */
[----:B------:R4:W-:Y:S01]  /*b8f0*/  @P3 STG.E desc[UR34][R10.64], R57 ;  /* 0x000000390a003986 */ /* 0x0009e2000c101922 */
[C---:B------:R-:W-:Y:S01]  /*b900*/  ISETP.LT.AND P6, PT, R75.reuse, UR15, !P0 ;  /* 0x0000000f4b007c0c */ /* 0x040fe2000c7c1270 */
[-C--:B------:R-:W-:Y:S01]  /*b910*/  IMAD R75, R75, R68.reuse, RZ ;  /* 0x000000444b4b7224 */ /* 0x080fe200078e02ff */
[----:B------:R-:W-:Y:S01]  /*b920*/  ISETP.LT.AND P4, PT, R26, UR15, !P0 ;  /* 0x0000000f1a007c0c */ /* 0x000fe2000c781270 */
[----:B------:R-:W-:Y:S01]  /*b930*/  @P2 STG.E desc[UR34][R16.64], R58 ;  /* 0x0000003a10002986 */ /* 0x000fe2000c101922 */
[C---:B------:R-:W-:Y:S01]  /*b940*/  ISETP.LT.AND P2, PT, R77.reuse, UR15, !P0 ;  /* 0x0000000f4d007c0c */ /* 0x040fe2000c741270 */
[----:B------:R-:W-:Y:S01]  /*b950*/  IMAD R77, R77, R68, RZ ;  /* 0x000000444d4d7224 */ /* 0x000fe200078e02ff */
[----:B-1----:R-:W-:-:S04]  /*b960*/  LEA R18, P3, R79, R3, 0x2 ;  /* 0x000000034f127211 */ /* 0x002fc800078610ff */
[----:B------:R-:W-:Y:S02]  /*b970*/  LEA.HI.X.SX32 R19, R79, R2, 0x2, P3 ;  /* 0x000000024f137211 */ /* 0x000fe400018f16ff */
[----:B------:R-:W-:-:S03]  /*b980*/  LEA R24, P3, R77, R3, 0x2 ;  /* 0x000000034d187211 */ /* 0x000fc600078610ff */
[----:B------:R1:W-:Y:S01]  /*b990*/  @P1 STG.E desc[UR34][R18.64], R59 ;  /* 0x0000003b12001986 */ /* 0x0003e2000c101922 */
[----:B------:R-:W-:Y:S02]  /*b9a0*/  LEA.HI.X.SX32 R25, R77, R2, 0x2, P3 ;  /* 0x000000024d197211 */ /* 0x000fe400018f16ff */
[C---:B------:R-:W-:Y:S01]  /*b9b0*/  ISETP.LT.AND P3, PT, R73.reuse, UR15, !P0 ;  /* 0x0000000f49007c0c */ /* 0x040fe2000c761270 */
[-C--:B------:R-:W-:Y:S01]  /*b9c0*/  IMAD R73, R73, R68.reuse, RZ ;  /* 0x0000004449497224 */ /* 0x080fe200078e02ff */
[-C--:B---3--:R-:W-:Y:S01]  /*b9d0*/  LEA R8, P1, R75, R3.reuse, 0x2 ;  /* 0x000000034b087211 */ /* 0x088fe200078210ff */
[----:B--2---:R2:W-:Y:S01]  /*b9e0*/  @P2 STG.E desc[UR34][R24.64], R32 ;  /* 0x0000002018002986 */ /* 0x0045e2000c101922 */
[C---:B------:R-:W-:Y:S01]  /*b9f0*/  ISETP.LT.AND P2, PT, R71.reuse, UR15, !P0 ;  /* 0x0000000f47007c0c */ /* 0x040fe2000c741270 */
[----:B------:R-:W-:Y:S01]  /*ba00*/  IMAD R71, R71, R68, RZ ;  /* 0x0000004447477224 */ /* 0x000fe200078e02ff */
[----:B------:R-:W-:Y:S02]  /*ba10*/  LEA.HI.X.SX32 R9, R75, R2, 0x2, P1 ;  /* 0x000000024b097211 */ /* 0x000fe400008f16ff */
[----:B----4-:R-:W-:-:S02]  /*ba20*/  LEA R10, P1, R73, R3, 0x2 ;  /* 0x00000003490a7211 */ /* 0x010fc400078210ff */
[----:B-1----:R-:W-:Y:S01]  /*ba30*/  LOP3.LUT R19, R69, 0x40, RZ, 0xfc, !PT ;  /* 0x0000004045137812 */ /* 0x002fe200078efcff */
[----:B------:R1:W-:Y:S01]  /*ba40*/  @P6 STG.E desc[UR34][R8.64], R33 ;  /* 0x0000002108006986 */ /* 0x0003e2000c101922 */
[----:B------:R-:W-:Y:S02]  /*ba50*/  LEA.HI.X.SX32 R11, R73, R2, 0x2, P1 ;  /* 0x00000002490b7211 */ /* 0x000fe400008f16ff */
[----:B------:R-:W-:Y:S02]  /*ba60*/  LEA R16, P6, R71, R3, 0x2 ;  /* 0x0000000347107211 */ /* 0x000fe400078c10ff */
[C---:B------:R-:W-:Y:S01]  /*ba70*/  ISETP.LT.AND P1, PT, R19.reuse, UR15, !P0 ;  /* 0x0000000f13007c0c */ /* 0x040fe2000c721270 */
[----:B------:R-:W-:Y:S01]  /*ba80*/  IMAD R19, R19, R68, RZ ;  /* 0x0000004413137224 */ /* 0x000fe200078e02ff */
[----:B------:R-:W-:Y:S01]  /*ba90*/  LOP3.LUT R18, R69, 0x46, RZ, 0xfc, !PT ;  /* 0x0000004645127812 */ /* 0x000fe200078efcff */
[----:B------:R-:W-:Y:S01]  /*baa0*/  @P3 STG.E desc[UR34][R10.64], R34 ;  /* 0x000000220a003986 */ /* 0x000fe2000c101922 */
[----:B------:R-:W-:Y:S01]  /*bab0*/  LEA.HI.X.SX32 R17, R71, R2, 0x2, P6 ;  /* 0x0000000247117211 */ /* 0x000fe200030f16ff */
[----:B--2---:R-:W-:Y:S01]  /*bac0*/  IMAD R25, R68, 0x2, R19 ;  /* 0x0000000244197824 */ /* 0x004fe200078e0213 */
[----:B------:R-:W-:-:S02]  /*bad0*/  ISETP.LT.AND P3, PT, R18, UR15, !P0 ;  /* 0x0000000f12007c0c */ /* 0x000fc4000c761270 */
[----:B------:R-:W-:Y:S01]  /*bae0*/  LOP3.LUT R18, R69, 0x48, RZ, 0xfc, !PT ;  /* 0x0000004845127812 */ /* 0x000fe200078efcff */
[----:B------:R2:W-:Y:S01]  /*baf0*/  @P2 STG.E desc[UR34][R16.64], R35 ;  /* 0x0000002310002986 */ /* 0x0005e2000c101922 */
[CC--:B-1----:R-:W-:Y:S01]  /*bb00*/  LEA R8, P6, R19.reuse, R3.reuse, 0x2 ;  /* 0x0000000313087211 */ /* 0x0c2fe200078c10ff */
[----:B------:R-:W-:Y:S01]  /*bb10*/  IMAD R27, R68, 0x2, R25 ;  /* 0x00000002441b7824 */ /* 0x000fe200078e0219 */
[----:B------:R-:W-:Y:S02]  /*bb20*/  ISETP.LT.AND P2, PT, R18, UR15, !P0 ;  /* 0x0000000f12007c0c */ /* 0x000fe4000c741270 */
[-C--:B------:R-:W-:Y:S02]  /*bb30*/  LEA.HI.X.SX32 R9, R19, R2.reuse, 0x2, P6 ;  /* 0x0000000213097211 */ /* 0x080fe400030f16ff */
[-C--:B------:R-:W-:Y:S02]  /*bb40*/  LEA R18, P6, R25, R3.reuse, 0x2 ;  /* 0x0000000319127211 */ /* 0x080fe400078c10ff */
[----:B------:R-:W-:Y:S01]  /*bb50*/  LOP3.LUT R24, R69, 0x4a, RZ, 0xfc, !PT ;  /* 0x0000004a45187812 */ /* 0x000fe200078efcff */
[----:B------:R1:W-:Y:S01]  /*bb60*/  @P1 STG.E desc[UR34][R8.64], R4 ;  /* 0x0000000408001986 */ /* 0x0003e2000c101922 */
[----:B------:R-:W-:Y:S01]  /*bb70*/  LEA.HI.X.SX32 R19, R25, R2, 0x2, P6 ;  /* 0x0000000219137211 */ /* 0x000fe200030f16ff */
[----:B--2---:R-:W-:Y:S01]  /*bb80*/  IMAD R17, R68, 0x2, R27 ;  /* 0x0000000244117824 */ /* 0x004fe200078e021b */
[----:B------:R-:W-:-:S02]  /*bb90*/  LEA R10, P6, R27, R3, 0x2 ;  /* 0x000000031b0a7211 */ /* 0x000fc400078c10ff */
[----:B------:R-:W-:Y:S01]  /*bba0*/  LOP3.LUT R16, R69, 0x4c, RZ, 0xfc, !PT ;  /* 0x0000004c45107812 */ /* 0x000fe200078efcff */
[----:B------:R-:W-:Y:S01]  /*bbb0*/  @P5 STG.E desc[UR34][R18.64], R5 ;  /* 0x0000000512005986 */ /* 0x000fe2000c101922 */
[-C--:B------:R-:W-:Y:S02]  /*bbc0*/  LEA.HI.X.SX32 R11, R27, R2.reuse, 0x2, P6 ;  /* 0x000000021b0b7211 */ /* 0x080fe400030f16ff */
[----:B------:R-:W-:Y:S02]  /*bbd0*/  ISETP.LT.AND P5, PT, R16, UR15, !P0 ;  /* 0x0000000f10007c0c */ /* 0x000fe4000c7a1270 */
[-C--:B------:R-:W-:Y:S01]  /*bbe0*/  LEA R16, P6, R17, R3.reuse, 0x2 ;  /* 0x0000000311107211 */ /* 0x080fe200078c10ff */
[C---:B-1----:R-:W-:Y:S01]  /*bbf0*/  IMAD R9, R68.reuse, 0x2, R17 ;  /* 0x0000000244097824 */ /* 0x042fe200078e0211 */
[----:B------:R-:W-:Y:S01]  /*bc00*/  LOP3.LUT R4, R69, 0x50, RZ, 0xfc, !PT ;  /* 0x0000005045047812 */ /* 0x000fe200078efcff */
[----:B------:R1:W-:Y:S01]  /*bc10*/  @P4 STG.E desc[UR34][R10.64], R6 ;  /* 0x000000060a004986 */ /* 0x0003e2000c101922 */
[----:B------:R-:W-:Y:S01]  /*bc20*/  LEA.HI.X.SX32 R17, R17, R2, 0x2, P6 ;  /* 0x0000000211117211 */ /* 0x000fe200030f16ff */
[----:B------:R-:W-:Y:S01]  /*bc30*/  IMAD R25, R68, 0x2, R9 ;  /* 0x0000000244197824 */ /* 0x000fe200078e0209 */
[----:B------:R-:W-:-:S02]  /*bc40*/  LEA R8, P6, R9, R3, 0x2 ;  /* 0x0000000309087211 */ /* 0x000fc400078c10ff */
[----:B------:R-:W-:Y:S01]  /*bc50*/  ISETP.LT.AND P1, PT, R24, UR15, !P0 ;  /* 0x0000000f18007c0c */ /* 0x000fe2000c721270 */
[----:B------:R2:W-:Y:S01]  /*bc60*/  @P3 STG.E desc[UR34][R16.64], R7 ;  /* 0x0000000710003986 */ /* 0x0005e2000c101922 */
[----:B------:R-:W-:Y:S02]  /*bc70*/  LEA.HI.X.SX32 R9, R9, R2, 0x2, P6 ;  /* 0x0000000209097211 */ /* 0x000fe400030f16ff */
[----:B------:R-:W-:Y:S02]  /*bc80*/  ISETP.LT.AND P3, PT, R4, UR15, !P0 ;  /* 0x0000000f04007c0c */ /* 0x000fe4000c761270 */
[----:B------:R-:W-:Y:S01]  /*bc90*/  LEA R4, P6, R25, R3, 0x2 ;  /* 0x0000000319047211 */ /* 0x000fe200078c10ff */
[----:B-1----:R-:W-:Y:S01]  /*bca0*/  IMAD R11, R68, 0x2, R25 ;  /* 0x00000002440b7824 */ /* 0x002fe200078e0219 */
[C---:B------:R-:W-:Y:S01]  /*bcb0*/  LOP3.LUT R6, R69.reuse, 0x52, RZ, 0xfc, !PT ;  /* 0x0000005245067812 */ /* 0x040fe200078efcff */
[----:B------:R-:W-:Y:S01]  /*bcc0*/  @P2 STG.E desc[UR34][R8.64], R12 ;  /* 0x0000000c08002986 */ /* 0x000fe2000c101922 */
[----:B------:R-:W-:-:S02]  /*bcd0*/  LOP3.LUT R24, R69, 0x4e, RZ, 0xfc, !PT ;  /* 0x0000004e45187812 */ /* 0x000fc400078efcff */
[-C--:B------:R-:W-:Y:S01]  /*bce0*/  LEA.HI.X.SX32 R5, R25, R2.reuse, 0x2, P6 ;  /* 0x0000000219057211 */ /* 0x080fe200030f16ff */
[----:B--2---:R-:W-:Y:S01]  /*bcf0*/  IMAD R7, R68, 0x2, R11 ;  /* 0x0000000244077824 */ /* 0x004fe200078e020b */
[----:B------:R-:W-:Y:S02]  /*bd00*/  ISETP.LT.AND P2, PT, R6, UR15, !P0 ;  /* 0x0000000f06007c0c */ /* 0x000fe4000c741270 */
[----:B------:R-:W-:Y:S01]  /*bd10*/  LOP3.LUT R6, R69, 0x54, RZ, 0xfc, !PT ;  /* 0x0000005445067812 */ /* 0x000fe200078efcff */
[----:B------:R1:W-:Y:S01]  /*bd20*/  @P1 STG.E desc[UR34][R4.64], R13 ;  /* 0x0000000d04001986 */ /* 0x0003e2000c101922 */
[C---:B------:R-:W-:Y:S01]  /*bd30*/  LEA R10, P6, R11.reuse, R3, 0x2 ;  /* 0x000000030b0a7211 */ /* 0x040fe200078c10ff */
[----:B------:R-:W-:Y:S01]  /*bd40*/  IMAD R17, R68, 0x2, R7 ;  /* 0x0000000244117824 */ /* 0x000fe200078e0207 */
[----:B------:R-:W-:Y:S02]  /*bd50*/  ISETP.LT.AND P4, PT, R24, UR15, !P0 ;  /* 0x0000000f18007c0c */ /* 0x000fe4000c781270 */
[----:B------:R-:W-:-:S02]  /*bd60*/  LEA.HI.X.SX32 R11, R11, R2, 0x2, P6 ;  /* 0x000000020b0b7211 */ /* 0x000fc400030f16ff */
[----:B------:R-:W-:Y:S02]  /*bd70*/  ISETP.LT.AND P1, PT, R6, UR15, !P0 ;  /* 0x0000000f06007c0c */ /* 0x000fe4000c721270 */
[-C--:B------:R-:W-:Y:S01]  /*bd80*/  LEA R6, P6, R7, R3.reuse, 0x2 ;  /* 0x0000000307067211 */ /* 0x080fe200078c10ff */
[----:B------:R2:W-:Y:S01]  /*bd90*/  @P5 STG.E desc[UR34][R10.64], R14 ;  /* 0x0000000e0a005986 */ /* 0x0005e2000c101922 */
[----:B------:R-:W-:Y:S01]  /*bda0*/  LOP3.LUT R16, R69, 0x56, RZ, 0xfc, !PT ;  /* 0x0000005645107812 */ /* 0x000fe200078efcff */
[----:B-1----:R-:W-:Y:S01]  /*bdb0*/  IMAD R5, R68, 0x2, R17 ;  /* 0x0000000244057824 */ /* 0x002fe200078e0211 */
[-C--:B------:R-:W-:Y:S02]  /*bdc0*/  LEA.HI.X.SX32 R7, R7, R2.reuse, 0x2, P6 ;  /* 0x0000000207077211 */ /* 0x080fe400030f16ff */
[----:B------:R-:W-:Y:S02]  /*bdd0*/  LEA R8, P6, R17, R3, 0x2 ;  /* 0x0000000311087211 */ /* 0x000fe400078c10ff */
[----:B------:R-:W-:Y:S01]  /*bde0*/  LOP3.LUT R4, R69, 0x58, RZ, 0xfc, !PT ;  /* 0x0000005845047812 */ /* 0x000fe200078efcff */
[----:B------:R1:W-:Y:S01]  /*bdf0*/  @P4 STG.E desc[UR34][R6.64], R15 ;  /* 0x0000000f06004986 */ /* 0x0003e2000c101922 */
[----:B------:R-:W-:-:S02]  /*be00*/  LEA.HI.X.SX32 R9, R17, R2, 0x2, P6 ;  /* 0x0000000211097211 */ /* 0x000fc400030f16ff */
[----:B------:R-:W-:Y:S01]  /*be10*/  ISETP.LT.AND P4, PT, R4, UR15, !P0 ;  /* 0x0000000f04007c0c */ /* 0x000fe2000c781270 */
[----:B--2---:R-:W-:Y:S01]  /*be20*/  IMAD R11, R68, 0x2, R5 ;  /* 0x00000002440b7824 */ /* 0x004fe200078e0205 */
[CC--:B------:R-:W-:Y:S01]  /*be30*/  LEA R4, P6, R5.reuse, R3.reuse, 0x2 ;  /* 0x0000000305047211 */ /* 0x0c0fe200078c10ff */
[----:B------:R2:W-:Y:S01]  /*be40*/  @P3 STG.E desc[UR34][R8.64], R20 ;  /* 0x0000001408003986 */ /* 0x0005e2000c101922 */
[----:B------:R-:W-:Y:S01]  /*be50*/  ISETP.LT.AND P5, PT, R16, UR15, !P0 ;  /* 0x0000000f10007c0c */ /* 0x000fe2000c7a1270 */
[----:B------:R-:W-:Y:S01]  /*be60*/  IMAD R13, R68, 0x2, R11 ;  /* 0x00000002440d7824 */ /* 0x000fe200078e020b */
[-C--:B------:R-:W-:Y:S02]  /*be70*/  LEA.HI.X.SX32 R5, R5, R2.reuse, 0x2, P6 ;  /* 0x0000000205057211 */ /* 0x080fe400030f16ff */
[----:B------:R-:W-:Y:S02]  /*be80*/  LEA R10, P6, R11, R3, 0x2 ;  /* 0x000000030b0a7211 */ /* 0x000fe400078c10ff */
[----:B------:R-:W-:Y:S01]  /*be90*/  LOP3.LUT R12, R69, 0x5a, RZ, 0xfc, !PT ;  /* 0x0000005a450c7812 */ /* 0x000fe200078efcff */
[----:B------:R3:W-:Y:S01]  /*bea0*/  @P2 STG.E desc[UR34][R4.64], R21 ;  /* 0x0000001504002986 */ /* 0x0007e2000c101922 */
[----:B------:R-:W-:-:S02]  /*beb0*/  LEA.HI.X.SX32 R11, R11, R2, 0x2, P6 ;  /* 0x000000020b0b7211 */ /* 0x000fc400030f16ff */
[-C--:B-1----:R-:W-:Y:S01]  /*bec0*/  LEA R6, P6, R13, R3.reuse, 0x2 ;  /* 0x000000030d067211 */ /* 0x082fe200078c10ff */
[----:B--2---:R-:W-:Y:S01]  /*bed0*/  IMAD R9, R68, 0x2, R13 ;  /* 0x0000000244097824 */ /* 0x004fe200078e020d */
[----:B------:R-:W-:Y:S01]  /*bee0*/  LOP3.LUT R8, R69, 0x5e, RZ, 0xfc, !PT ;  /* 0x0000005e45087812 */ /* 0x000fe200078efcff */
[----:B------:R1:W-:Y:S01]  /*bef0*/  @P1 STG.E desc[UR34][R10.64], R22 ;  /* 0x000000160a001986 */ /* 0x0003e2000c101922 */
[-C--:B------:R-:W-:Y:S02]  /*bf00*/  LEA.HI.X.SX32 R7, R13, R2.reuse, 0x2, P6 ;  /* 0x000000020d077211 */ /* 0x080fe400030f16ff */
[----:B------:R-:W-:Y:S02]  /*bf10*/  ISETP.LT.AND P1, PT, R8, UR15, !P0 ;  /* 0x0000000f08007c0c */ /* 0x000fe4000c721270 */
[CC--:B------:R-:W-:Y:S01]  /*bf20*/  LEA R8, P6, R9.reuse, R3.reuse, 0x2 ;  /* 0x0000000309087211 */ /* 0x0c0fe200078c10ff */
[----:B---3--:R-:W-:Y:S01]  /*bf30*/  IMAD R5, R68, 0x2, R9 ;  /* 0x0000000244057824 */ /* 0x008fe200078e0209 */
[----:B------:R-:W-:Y:S01]  /*bf40*/  ISETP.LT.AND P3, PT, R12, UR15, !P0 ;  /* 0x0000000f0c007c0c */ /* 0x000fe2000c761270 */
[----:B------:R2:W-:Y:S01]  /*bf50*/  @P5 STG.E desc[UR34][R6.64], R23 ;  /* 0x0000001706005986 */ /* 0x0005e2000c101922 */
[----:B------:R-:W-:Y:S01]  /*bf60*/  LEA.HI.X.SX32 R9, R9, R2, 0x2, P6 ;  /* 0x0000000209097211 */ /* 0x000fe200030f16ff */
[----:B------:R-:W-:Y:S01]  /*bf70*/  IMAD R13, R68, 0x2, R5 ;  /* 0x00000002440d7824 */ /* 0x000fe200078e0205 */
[----:B------:R-:W-:Y:S01]  /*bf80*/  LEA R4, P6, R5, R3, 0x2 ;  /* 0x0000000305047211 */ /* 0x000fe200078c10ff */
[----:B------:R-:W3:Y:S01]  /*bf90*/  LDS.128 R20, [R0+UR11+0x1000] ;  /* 0x0010000b00147984 */ /* 0x000ee20008000c00 */
[----:B------:R-:W-:-:S02]  /*bfa0*/  LOP3.LUT R12, R69, 0x5c, RZ, 0xfc, !PT ;  /* 0x0000005c450c7812 */ /* 0x000fc400078efcff */
[-C--:B------:R-:W-:Y:S01]  /*bfb0*/  LEA.HI.X.SX32 R5, R5, R2.reuse, 0x2, P6 ;  /* 0x0000000205057211 */ /* 0x080fe200030f16ff */
[----:B------:R4:W-:Y:S01]  /*bfc0*/  @P4 STG.E desc[UR34][R8.64], R28 ;  /* 0x0000001c08004986 */ /* 0x0009e2000c101922 */
[----:B-1----:R-:W-:Y:S02]  /*bfd0*/  LEA R10, P6, R13, R3, 0x2 ;  /* 0x000000030d0a7211 */ /* 0x002fe400078c10ff */
[----:B------:R-:W-:Y:S01]  /*bfe0*/  ISETP.LT.AND P2, PT, R12, UR15, !P0 ;  /* 0x0000000f0c007c0c */ /* 0x000fe2000c741270 */
[----:B--2---:R-:W-:Y:S01]  /*bff0*/  IMAD R7, R68, 0x2, R13 ;  /* 0x0000000244077824 */ /* 0x004fe200078e020d */
[C---:B------:R-:W-:Y:S01]  /*c000*/  LOP3.LUT R6, R69.reuse, 0x64, RZ, 0xfc, !PT ;  /* 0x0000006445067812 */ /* 0x040fe200078efcff */
[----:B------:R1:W-:Y:S01]  /*c010*/  @P3 STG.E desc[UR34][R4.64], R29 ;  /* 0x0000001d04003986 */ /* 0x0003e2000c101922 */
[----:B------:R-:W-:Y:S02]  /*c020*/  LOP3.LUT R12, R69, 0x60, RZ, 0xfc, !PT ;  /* 0x00000060450c7812 */ /* 0x000fe400078efcff */
[----:B------:R-:W-:-:S02]  /*c030*/  LEA.HI.X.SX32 R11, R13, R2, 0x2, P6 ;  /* 0x000000020d0b7211 */ /* 0x000fc400030f16ff */
[----:B------:R-:W-:Y:S01]  /*c040*/  ISETP.LT.AND P3, PT, R6, UR15, !P0 ;  /* 0x0000000f06007c0c */ /* 0x000fe2000c761270 */
[----:B----4-:R-:W-:Y:S01]  /*c050*/  IMAD R9, R68, 0x2, R7 ;  /* 0x0000000244097824 */ /* 0x010fe200078e0207 */
[CC--:B------:R-:W-:Y:S02]  /*c060*/  LEA R6, P6, R7.reuse, R3.reuse, 0x2 ;  /* 0x0000000307067211 */ /* 0x0c0fe400078c10ff */
[----:B------:R-:W-:Y:S01]  /*c070*/  ISETP.LT.AND P5, PT, R12, UR15, !P0 ;  /* 0x0000000f0c007c0c */ /* 0x000fe2000c7a1270 */
[----:B------:R-:W-:Y:S01]  /*c080*/  IMAD R13, R68, 0x2, R9 ;  /* 0x00000002440d7824 */ /* 0x000fe200078e0209 */
[-C--:B------:R-:W-:Y:S01]  /*c090*/  LEA.HI.X.SX32 R7, R7, R2.reuse, 0x2, P6 ;  /* 0x0000000207077211 */ /* 0x080fe200030f16ff */
[----:B------:R2:W-:Y:S01]  /*c0a0*/  @P2 STG.E desc[UR34][R10.64], R30 ;  /* 0x0000001e0a002986 */ /* 0x0005e2000c101922 */
[----:B------:R-:W-:Y:S02]  /*c0b0*/  LEA R8, P6, R9, R3, 0x2 ;  /* 0x0000000309087211 */ /* 0x000fe400078c10ff */
[----:B------:R-:W-:Y:S01]  /*c0c0*/  LOP3.LUT R12, R69, 0x62, RZ, 0xfc, !PT ;  /* 0x00000062450c7812 */ /* 0x000fe200078efcff */
[----:B------:R4:W-:Y:S01]  /*c0d0*/  @P1 STG.E desc[UR34][R6.64], R31 ;  /* 0x0000001f06001986 */ /* 0x0009e2000c101922 */
[----:B------:R-:W-:-:S02]  /*c0e0*/  LEA.HI.X.SX32 R9, R9, R2, 0x2, P6 ;  /* 0x0000000209097211 */ /* 0x000fc400030f16ff */
[----:B-1----:R-:W-:Y:S02]  /*c0f0*/  LEA R4, P6, R13, R3, 0x2 ;  /* 0x000000030d047211 */ /* 0x002fe400078c10ff */
[----:B------:R-:W-:Y:S01]  /*c100*/  ISETP.LT.AND P4, PT, R12, UR15, !P0 ;  /* 0x0000000f0c007c0c */ /* 0x000fe2000c781270 */
[----:B------:R1:W-:Y:S01]  /*c110*/  @P5 STG.E desc[UR34][R8.64], R36 ;  /* 0x0000002408005986 */ /* 0x0003e2000c101922 */
[C---:B------:R-:W-:Y:S01]  /*c120*/  LOP3.LUT R12, R69.reuse, 0x66, RZ, 0xfc, !PT ;  /* 0x00000066450c7812 */ /* 0x040fe200078efcff */
[C---:B--2---:R-:W-:Y:S01]  /*c130*/  IMAD R11, R68.reuse, 0x2, R13 ;  /* 0x00000002440b7824 */ /* 0x044fe200078e020d */
[----:B------:R-:W-:Y:S02]  /*c140*/  LOP3.LUT R10, R69, 0x6a, RZ, 0xfc, !PT ;  /* 0x0000006a450a7812 */ /* 0x000fe400078efcff */
[----:B------:R-:W-:Y:S01]  /*c150*/  LEA.HI.X.SX32 R5, R13, R2, 0x2, P6 ;  /* 0x000000020d057211 */ /* 0x000fe200030f16ff */
[----:B----4-:R-:W-:Y:S01]  /*c160*/  IMAD R7, R68, 0x2, R11 ;  /* 0x0000000244077824 */ /* 0x010fe200078e020b */
[----:B------:R-:W-:-:S02]  /*c170*/  ISETP.LT.AND P5, PT, R10, UR15, !P0 ;  /* 0x0000000f0a007c0c */ /* 0x000fc4000c7a1270 */
[CC--:B------:R-:W-:Y:S01]  /*c180*/  LEA R10, P6, R11.reuse, R3.reuse, 0x2 ;  /* 0x000000030b0a7211 */ /* 0x0c0fe200078c10ff */
[----:B------:R-:W-:Y:S01]  /*c190*/  IMAD R13, R68, 0x2, R7 ;  /* 0x00000002440d7824 */ /* 0x000fe200078e0207 */
[----:B------:R-:W-:Y:S01]  /*c1a0*/  ISETP.LT.AND P2, PT, R12, UR15, !P0 ;  /* 0x0000000f0c007c0c */ /* 0x000fe2000c741270 */
[----:B------:R2:W-:Y:S01]  /*c1b0*/  @P4 STG.E desc[UR34][R4.64], R37 ;  /* 0x0000002504004986 */ /* 0x0005e2000c101922 */
[-C--:B------:R-:W-:Y:S02]  /*c1c0*/  LEA.HI.X.SX32 R11, R11, R2.reuse, 0x2, P6 ;  /* 0x000000020b0b7211 */ /* 0x080fe400030f16ff */
[----:B------:R-:W-:Y:S02]  /*c1d0*/  LEA R6, P6, R7, R3, 0x2 ;  /* 0x0000000307067211 */ /* 0x000fe400078c10ff */
[----:B------:R-:W-:Y:S01]  /*c1e0*/  LOP3.LUT R12, R69, 0x68, RZ, 0xfc, !PT ;  /* 0x00000068450c7812 */ /* 0x000fe200078efcff */
[----:B------:R4:W-:Y:S01]  /*c1f0*/  @P3 STG.E desc[UR34][R10.64], R38 ;  /* 0x000000260a003986 */ /* 0x0009e2000c101922 */
[----:B------:R-:W-:-:S02]  /*c200*/  LEA.HI.X.SX32 R7, R7, R2, 0x2, P6 ;  /* 0x0000000207077211 */ /* 0x000fc400030f16ff */
[----:B-1----:R-:W-:Y:S02]  /*c210*/  LEA R8, P6, R13, R3, 0x2 ;  /* 0x000000030d087211 */ /* 0x002fe400078c10ff */
[----:B------:R-:W-:Y:S01]  /*c220*/  ISETP.LT.AND P1, PT, R12, UR15, !P0 ;  /* 0x0000000f0c007c0c */ /* 0x000fe2000c721270 */
[C---:B--2---:R-:W-:Y:S01]  /*c230*/  IMAD R5, R68.reuse, 0x2, R13 ;  /* 0x0000000244057824 */ /* 0x044fe200078e020d */
[C---:B------:R-:W-:Y:S01]  /*c240*/  LOP3.LUT R4, R69.reuse, 0x70, RZ, 0xfc, !PT ;  /* 0x0000007045047812 */ /* 0x040fe200078efcff */
[----:B------:R1:W-:Y:S01]  /*c250*/  @P2 STG.E desc[UR34][R6.64], R39 ;  /* 0x0000002706002986 */ /* 0x0003e2000c101922 */
        /* <DEDUP_REMOVED lines=22> */
[CC--:B------:R-:W-:Y:S02]  /*c3c0*/  LEA R8, P6, R9.reuse, R3.reuse, 0x2 ;  /* 0x0000000309087211 */ /* 0x0c0fe400078c10ff */
[----:B------:R-:W-:Y:S01]  /*c3d0*/  ISETP.LT.AND P1, PT, R12, UR15, !P0 ;  /* 0x0000000f0c007c0c */ /* 0x000fe2000c721270 */
[----:B------:R2:W-:Y:S01]  /*c3e0*/  @P3 STG.E desc[UR34][R6.64], R47 ;  /* 0x0000002f06003986 */ /* 0x0005e2000c101922 */
[-C--:B------:R-:W-:Y:S01]  /*c3f0*/  LEA.HI.X.SX32 R9, R9, R2.reuse, 0x2, P6 ;  /* 0x0000000209097211 */ /* 0x080fe200030f16ff */
[C---:B-1----:R-:W-:Y:S01]  /*c400*/  IMAD R11, R68.reuse, 0x2, R5 ;  /* 0x00000002440b7824 */ /* 0x042fe200078e0205 */
[-C--:B------:R-:W-:Y:S02]  /*c410*/  LEA R4, P6, R5, R3.reuse, 0x2 ;  /* 0x0000000305047211 */ /* 0x080fe400078c10ff */
[----:B------:R-:W-:Y:S01]  /*c420*/  LOP3.LUT R12, R69, 0x74, RZ, 0xfc, !PT ;  /* 0x00000074450c7812 */ /* 0x000fe200078efcff */
[----:B------:R-:W-:Y:S01]  /*c430*/  IMAD R13, R68, 0x2, R11 ;  /* 0x00000002440d7824 */ /* 0x000fe200078e020b */
[----:B------:R-:W-:Y:S01]  /*c440*/  LEA.HI.X.SX32 R5, R5, R2, 0x2, P6 ;  /* 0x0000000205057211 */ /* 0x000fe200030f16ff */
[----:B------:R1:W-:Y:S01]  /*c450*/  @P2 STG.E desc[UR34][R8.64], R52 ;  /* 0x0000003408002986 */ /* 0x0003e2000c101922 */
[----:B------:R-:W-:Y:S01]  /*c460*/  ISETP.LT.AND P5, PT, R12, UR15, !P0 ;  /* 0x0000000f0c007c0c */ /* 0x000fe2000c7a1270 */
[C---:B------:R-:W-:Y:S01]  /*c470*/  IMAD R15, R68.reuse, 0x2, R13 ;  /* 0x00000002440f7824 */ /* 0x040fe200078e020d */
[----:B------:R-:W-:Y:S01]  /*c480*/  LOP3.LUT R12, R69, 0x78, RZ, 0xfc, !PT ;  /* 0x00000078450c7812 */ /* 0x000fe200078efcff */
[----:B------:R4:W-:Y:S01]  /*c490*/  @P1 STG.E desc[UR34][R4.64], R53 ;  /* 0x0000003504001986 */ /* 0x0009e2000c101922 */
[-C--:B--2---:R-:W-:Y:S01]  /*c4a0*/  LEA R6, P6, R11, R3.reuse, 0x2 ;  /* 0x000000030b067211 */ /* 0x084fe200078c10ff */
[----:B------:R-:W-:Y:S01]  /*c4b0*/  IMAD R17, R68, 0x2, R15 ;  /* 0x0000000244117824 */ /* 0x000fe200078e020f */
[----:B------:R-:W-:-:S02]  /*c4c0*/  LEA R10, P1, R13, R3, 0x2 ;  /* 0x000000030d0a7211 */ /* 0x000fc400078210ff */
[-C--:B------:R-:W-:Y:S01]  /*c4d0*/  LEA.HI.X.SX32 R7, R11, R2.reuse, 0x2, P6 ;  /* 0x000000020b077211 */ /* 0x080fe200030f16ff */
[----:B------:R-:W-:Y:S01]  /*c4e0*/  IMAD R19, R68, 0x2, R17 ;  /* 0x0000000244137824 */ /* 0x000fe200078e0211 */
[----:B------:R-:W-:Y:S02]  /*c4f0*/  ISETP.LT.AND P3, PT, R12, UR15, !P0 ;  /* 0x0000000f0c007c0c */ /* 0x000fe4000c761270 */
[----:B------:R-:W-:Y:S01]  /*c500*/  LEA.HI.X.SX32 R11, R13, R2, 0x2, P1 ;  /* 0x000000020d0b7211 */ /* 0x000fe200008f16ff */
[----:B------:R-:W-:Y:S01]  /*c510*/  IMAD R68, R68, 0x2, R19 ;  /* 0x0000000244447824 */ /* 0x000fe200078e0213 */
[----:B------:R-:W-:Y:S01]  /*c520*/  LOP3.LUT R12, R69, 0x7a, RZ, 0xfc, !PT ;  /* 0x0000007a450c7812 */ /* 0x000fe200078efcff */
[----:B------:R2:W-:Y:S01]  /*c530*/  @P5 STG.E desc[UR34][R6.64], R54 ;  /* 0x0000003606005986 */ /* 0x0005e2000c101922 */
[-C--:B-1----:R-:W-:Y:S02]  /*c540*/  LEA R8, P6, R15, R3.reuse, 0x2 ;  /* 0x000000030f087211 */ /* 0x082fe400078c10ff */
[----:B----4-:R-:W-:Y:S01]  /*c550*/  LEA R4, P1, R17, R3, 0x2 ;  /* 0x0000000311047211 */ /* 0x010fe200078210ff */
[----:B------:R2:W-:Y:S01]  /*c560*/  @P4 STG.E desc[UR34][R10.64], R55 ;  /* 0x000000370a004986 */ /* 0x0005e2000c101922 */
[----:B------:R-:W-:-:S02]  /*c570*/  LOP3.LUT R0, R69, 0x7c, RZ, 0xfc, !PT ;  /* 0x0000007c45007812 */ /* 0x000fc400078efcff */
[----:B------:R-:W-:Y:S02]  /*c580*/  LOP3.LUT R69, R69, 0x7e, RZ, 0xfc, !PT ;  /* 0x0000007e45457812 */ /* 0x000fe400078efcff */
[----:B------:R-:W-:Y:S02]  /*c590*/  ISETP.LT.AND P2, PT, R12, UR15, !P0 ;  /* 0x0000000f0c007c0c */ /* 0x000fe4000c741270 */
[-C--:B------:R-:W-:Y:S02]  /*c5a0*/  LEA.HI.X.SX32 R9, R15, R2.reuse, 0x2, P6 ;  /* 0x000000020f097211 */ /* 0x080fe400030f16ff */
[----:B------:R-:W-:Y:S02]  /*c5b0*/  LEA.HI.X.SX32 R5, R17, R2, 0x2, P1 ;  /* 0x0000000211057211 */ /* 0x000fe400008f16ff */
[----:B------:R-:W-:Y:S01]  /*c5c0*/  LEA R12, P6, R19, R3, 0x2 ;  /* 0x00000003130c7211 */ /* 0x000fe200078c10ff */
[----:B---3--:R2:W-:Y:S01]  /*c5d0*/  @P3 STG.E desc[UR34][R8.64], R20 ;  /* 0x0000001408003986 */ /* 0x0085e2000c101922 */
[----:B------:R-:W-:-:S02]  /*c5e0*/  ISETP.LT.AND P1, PT, R0, UR15, !P0 ;  /* 0x0000000f00007c0c */ /* 0x000fc4000c721270 */
[----:B------:R-:W-:Y:S02]  /*c5f0*/  ISETP.LT.AND P0, PT, R69, UR15, !P0 ;  /* 0x0000000f45007c0c */ /* 0x000fe4000c701270 */
[----:B------:R-:W-:Y:S01]  /*c600*/  LEA.HI.X.SX32 R13, R19, R2, 0x2, P6 ;  /* 0x00000002130d7211 */ /* 0x000fe200030f16ff */
[----:B------:R2:W-:Y:S01]  /*c610*/  @P2 STG.E desc[UR34][R4.64], R21 ;  /* 0x0000001504002986 */ /* 0x0005e2000c101922 */
[----:B------:R-:W-:-:S04]  /*c620*/  LEA R14, P6, R68, R3, 0x2 ;  /* 0x00000003440e7211 */ /* 0x000fc800078c10ff */
[----:B------:R-:W-:-:S03]  /*c630*/  LEA.HI.X.SX32 R15, R68, R2, 0x2, P6 ;  /* 0x00000002440f7211 */ /* 0x000fc600030f16ff */
[----:B------:R2:W-:Y:S04]  /*c640*/  @P1 STG.E desc[UR34][R12.64], R22 ;  /* 0x000000160c001986 */ /* 0x0005e8000c101922 */
[----:B------:R2:W-:Y:S01]  /*c650*/  @P0 STG.E desc[UR34][R14.64], R23 ;  /* 0x000000170e000986 */ /* 0x0005e2000c101922 */
[----:B------:R-:W-:Y:S06]  /*c660*/  BAR.SYNC.DEFER_BLOCKING 0x0 ;  /* 0x0000000000007b1d */ /* 0x000fec0000010000 */
[----:B------:R-:W-:Y:S05]  /*c670*/  BRA.U UP0, `(.L_x_43) ;  /* 0x0000000100a07547 */ /* 0x000fea000b800000 */
[----:B------:R-:W1:Y:S01]  /*c680*/  S2UR UR5, SR_CgaCtaId ;  /* 0x00000000000579c3 */ /* 0x000e620000008800 */
[----:B------:R-:W-:Y:S01]  /*c690*/  NOP ;  /* 0x0000000000007918 */ /* 0x000fe20000000000 */
[----:B------:R-:W-:Y:S01]  /*c6a0*/  UMOV UR4, 0x50 ;  /* 0x0000005000047882 */ /* 0x000fe20000000000 */
[----:B------:R-:W-:Y:S02]  /*c6b0*/  IMAD.U32 R0, RZ, RZ, UR10 ;  /* 0x0000000aff007e24 */ /* 0x000fe4000f8e00ff */
[----:B------:R-:W-:Y:S02]  /*c6c0*/  IMAD.MOV.U32 R3, RZ, RZ, 0xff ;  /* 0x000000ffff037424 */ /* 0x000fe400078e00ff */
[----:B--2---:R-:W-:Y:S01]  /*c6d0*/  IMAD.MOV.U32 R7, RZ, RZ, 0x1 ;  /* 0x00000001ff077424 */ /* 0x004fe200078e00ff */
[----:B------:R-:W-:-:S04]  /*c6e0*/  LOP3.LUT R0, R0, 0xffff, RZ, 0xc0, !PT ;  /* 0x0000ffff00007812 */ /* 0x000fc800078ec0ff */
[----:B------:R-:W-:-:S05]  /*c6f0*/  SHF.R.U32.HI R0, RZ, 0x5, R0 ;  /* 0x00000005ff007819 */ /* 0x000fca0000011600 */
[----:B------:R-:W-:Y:S01]  /*c700*/  VIADD R2, R0, 0x10 ;  /* 0x0000001000027836 */ /* 0x000fe20000000000 */
[----:B------:R-:W-:Y:S01]  /*c710*/  SHF.L.U32 R0, R3, R0, RZ ;  /* 0x0000000003007219 */ /* 0x000fe200000006ff */
[----:B-1----:R-:W-:-:S03]  /*c720*/  ULEA UR6, UR5, UR4, 0x18 ;  /* 0x0000000405067291 */ /* 0x002fc6000f8ec0ff */
[----:B------:R-:W-:-:S04]  /*c730*/  SHF.L.U32 R3, R7, R2, RZ ;  /* 0x0000000207037219 */ /* 0x000fc800000006ff */
[----:B------:R-:W-:Y:S02]  /*c740*/  LOP3.LUT R0, R3, R0, RZ, 0xfc, !PT ;  /* 0x0000000003007212 */ /* 0x000fe400078efcff */
[----:B------:R-:W1:Y:S02]  /*c750*/  LDS R5, [UR6] ;  /* 0x00000006ff057984 */ /* 0x000e640008000800 */
[C---:B------:R-:W-:Y:S02]  /*c760*/  LOP3.LUT R2, R0.reuse, 0xffff, RZ, 0xc0, !PT ;  /* 0x0000ffff00027812 */ /* 0x040fe400078ec0ff */
[----:B-1----:R-:W-:-:S04]  /*c770*/  LOP3.LUT R3, R0, 0xffff, R5, 0x80, !PT ;  /* 0x0000ffff00037812 */ /* 0x002fc800078e8005 */
[----:B------:R-:W-:-:S13]  /*c780*/  ISETP.NE.AND P0, PT, R3, R2, PT ;  /* 0x000000020300720c */ /* 0x000fda0003f05270 */
[----:B------:R-:W-:Y:S05]  /*c790*/  @P0 BRA `(.L_x_44) ;  /* 0x0000000000500947 */ /* 0x000fea0003800000 */
[----:B------:R-:W-:Y:S02]  /*c7a0*/  SHF.R.U32.HI R5, RZ, 0x10, R5 ;  /* 0x00000010ff057819 */ /* 0x000fe40000011605 */
[----:B------:R-:W-:-:S04]  /*c7b0*/  SHF.R.U32.HI R2, RZ, 0x10, R0 ;  /* 0x00000010ff027819 */ /* 0x000fc80000011600 */
[----:B------:R-:W-:-:S04]  /*c7c0*/  LOP3.LUT R5, R5, R2, RZ, 0xc0, !PT ;  /* 0x0000000205057212 */ /* 0x000fc800078ec0ff */
[----:B------:R-:W-:-:S13]  /*c7d0*/  ISETP.NE.AND P0, PT, R5, R2, PT ;  /* 0x000000020500720c */ /* 0x000fda0003f05270 */
[----:B------:R-:W-:Y:S05]  /*c7e0*/  @P0 BRA `(.L_x_45) ;  /* 0x0000000000300947 */ /* 0x000fea0003800000 */
[----:B------:R-:W-:Y:S01]  /*c7f0*/  R2UR UR4, R0 ;  /* 0x00000000000472ca */ /* 0x000fe200000e0000 */
[----:B------:R-:W-:Y:S01]  /*c800*/  VOTEU.ANY UR5, UPT, PT ;  /* 0x0000000000057886 */ /* 0x000fe200038e0100 */
[----:B------:R-:W1:Y:S01]  /*c810*/  S2R R0, SR_LANEID ;  /* 0x0000000000007919 */ /* 0x000e620000000000 */
[----:B------:R-:W-:-:S10]  /*c820*/  UFLO.U32 UR5, UR5 ;  /* 0x00000005000572bd */ /* 0x000fd400080e0000 */
[----:B------:R-:W-:-:S06]  /*c830*/  ULOP3.LUT UR4, URZ, UR4, URZ, 0x33, !UPT ;  /* 0x00000004ff047292 */ /* 0x000fcc000f8e33ff */
[----:B------:R-:W-:-:S04]  /*c840*/  IMAD.U32 R2, RZ, RZ, UR4 ;  /* 0x00000004ff027e24 */ /* 0x000fc8000f8e00ff */
[----:B------:R-:W2:Y:S02]  /*c850*/  REDUX UR7, R2 ;  /* 0x00000000020773c4 */ /* 0x000ea40000000000 */
[----:B------:R3:W-:Y:S01]  /*c860*/  UTCATOMSWS.AND URZ, UR4 ;  /* 0x0000000400ff79e3 */ /* 0x0007e20008000000 */
[----:B-1----:R-:W-:Y:S01]  /*c870*/  ISETP.EQ.U32.AND P0, PT, R0, UR5, PT ;  /* 0x0000000500007c0c */ /* 0x002fe2000bf02070 */
[----:B--2---:R-:W-:-:S12]  /*c880*/  IMAD.U32 R0, RZ, RZ, UR7 ;  /* 0x00000007ff007e24 */ /* 0x004fd8000f8e00ff */
[----:B------:R3:W-:Y:S01]  /*c890*/  @P0 ATOMS.AND RZ, [UR6], R0 ;  /* 0x00000000ffff098c */ /* 0x0007e2000a800006 */
[----:B------:R-:W-:Y:S05]  /*c8a0*/  BRA `(.L_x_43) ;  /* 0x0000000000147947 */ /* 0x000fea0003800000 */
.L_x_45:
[----:B------:R-:W-:-:S07]  /*c8b0*/  MOV R2, 0xc8d0 ;  /* 0x0000c8d000027802 */ /* 0x000fce0000000f00 */
[----:B------:R-:W-:Y:S05]  /*c8c0*/  CALL.REL.NOINC `($__internal_0_$__cuda_sm10x_tcgen05_guardrail_trap_col_being_dealloced_not_returned_by_alloc) ;  /* 0x00000000002c7944 */ /* 0x000fea0003c00000 */
[----:B------:R-:W-:Y:S05]  /*c8d0*/  BRA `(.L_x_43) ;  /* 0x0000000000087947 */ /* 0x000fea0003800000 */
.L_x_44:
[----:B------:R-:W-:-:S07]  /*c8e0*/  MOV R2, 0xc900 ;  /* 0x0000c90000027802 */ /* 0x000fce0000000f00 */
[----:B------:R-:W-:Y:S05]  /*c8f0*/  CALL.REL.NOINC `($__internal_2_$__cuda_sm10x_tcgen05_guardrail_trap_unallocated_columns_being_dealloced) ;  /* 0x0000000000387944 */ /* 0x000fea0003c00000 */
.L_x_43:
[----:B------:R-:W-:Y:S01]  /*c900*/  NOP ;  /* 0x0000000000007918 */ /* 0x000fe20000000000 */
[----:B---3--:R-:W-:Y:S05]  /*c910*/  EXIT ;  /* 0x000000000000794d */ /* 0x008fea0003800000 */
.L_x_38:
[----:B------:R-:W1:Y:S02]  /*c920*/  SYNCS.PHASECHK.TRANS64.TRYWAIT P3, [UR15], R122 ;  /* 0x0000007aff0075a7 */ /* 0x000e64000806110f */
[----:B-1----:R-:W-:Y:S05]  /*c930*/  @!P3 BRA `(.L_x_38) ;  /* 0xfffffffc00f8b947 */ /* 0x002fea000383ffff */
[----:B------:R-:W-:Y:S05]  /*c940*/  BRA `(.L_x_46) ;  /* 0xffffffbc009c7947 */ /* 0x000fea000383ffff */
.L_x_42:
[----:B------:R-:W1:Y:S02]  /*c950*/  SYNCS.PHASECHK.TRANS64.TRYWAIT P0, [UR15], R4 ;  /* 0x00000004ff0075a7 */ /* 0x000e64000800110f */
[----:B-1----:R-:W-:Y:S05]  /*c960*/  @!P0 BRA `(.L_x_42) ;  /* 0xfffffffc00f88947 */ /* 0x002fea000383ffff */
[----:B------:R-:W-:Y:S05]  /*c970*/  BRA `(.L_x_41) ;  /* 0xffffffdc00607947 */ /* 0x000fea000383ffff */
        .weak           $__internal_0_$__cuda_sm10x_tcgen05_guardrail_trap_col_being_dealloced_not_returned_by_alloc
        .type           $__internal_0_$__cuda_sm10x_tcgen05_guardrail_trap_col_being_dealloced_not_returned_by_alloc,@function
        .size           $__internal_0_$__cuda_sm10x_tcgen05_guardrail_trap_col_being_dealloced_not_returned_by_alloc,($__internal_1_$__cuda_sm10x_tcgen05_guardrail_trap_phase_invalid_during_alloc - $__internal_0_$__cuda_sm10x_tcgen05_guardrail_trap_col_being_dealloced_not_returned_by_alloc)
$__internal_0_$__cuda_sm10x_tcgen05_guardrail_trap_col_being_dealloced_not_returned_by_alloc:
[----:B------:R-:W-:Y:S05]  /*c980*/  BPT.TRAP 0x1 ;  /* 0x000000040000795c */ /* 0x000fea0000300000 */
[----:B------:R-:W-:-:S04]  /*c990*/  IMAD.MOV.U32 R3, RZ, RZ, 0x0 ;  /* 0x00000000ff037424 */ /* 0x000fc800078e00ff */
[----:B------:R-:W-:Y:S05]  /*c9a0*/  RET.REL.NODEC R2 `(matmul_kernel) ;  /* 0xffffff3402947950 */ /* 0x000fea0003c3ffff */
        .weak           $__internal_1_$__cuda_sm10x_tcgen05_guardrail_trap_phase_invalid_during_alloc
        .type           $__internal_1_$__cuda_sm10x_tcgen05_guardrail_trap_phase_invalid_during_alloc,@function
        .size           $__internal_1_$__cuda_sm10x_tcgen05_guardrail_trap_phase_invalid_during_alloc,($__internal_2_$__cuda_sm10x_tcgen05_guardrail_trap_unallocated_columns_being_dealloced - $__internal_1_$__cuda_sm10x_tcgen05_guardrail_trap_phase_invalid_during_alloc)
$__internal_1_$__cuda_sm10x_tcgen05_guardrail_trap_phase_invalid_during_alloc:
[----:B------:R-:W-:Y:S05]  /*c9b0*/  BPT.TRAP 0x1 ;  /* 0x000000040000795c */ /* 0x000fea0000300000 */
[----:B------:R-:W-:-:S04]  /*c9c0*/  IMAD.MOV.U32 R3, RZ, RZ, 0x0 ;  /* 0x00000000ff037424 */ /* 0x000fc800078e00ff */
[----:B------:R-:W-:Y:S05]  /*c9d0*/  RET.REL.NODEC R2 `(matmul_kernel) ;  /* 0xffffff3402887950 */ /* 0x000fea0003c3ffff */
        .weak           $__internal_2_$__cuda_sm10x_tcgen05_guardrail_trap_unallocated_columns_being_dealloced
        .type           $__internal_2_$__cuda_sm10x_tcgen05_guardrail_trap_unallocated_columns_being_dealloced,@function
        .size           $__internal_2_$__cuda_sm10x_tcgen05_guardrail_trap_unallocated_columns_being_dealloced,(.L_x_50 - $__internal_2_$__cuda_sm10x_tcgen05_guardrail_trap_unallocated_columns_being_dealloced)
$__internal_2_$__cuda_sm10x_tcgen05_guardrail_trap_unallocated_columns_being_dealloced:
[----:B------:R-:W-:Y:S05]  /*c9e0*/  BPT.TRAP 0x1 ;  /* 0x000000040000795c */ /* 0x000fea0000300000 */
[----:B------:R-:W-:-:S04]  /*c9f0*/  IMAD.MOV.U32 R3, RZ, RZ, 0x0 ;  /* 0x00000000ff037424 */ /* 0x000fc800078e00ff */
[----:B------:R-:W-:Y:S05]  /*ca00*/  RET.REL.NODEC R2 `(matmul_kernel) ;  /* 0xffffff34027c7950 */ /* 0x000fea0003c3ffff */
.L_x_47:
[----:B------:R-:W-:-:S00]  /*ca10*/  BRA `(.L_x_47) ;  /* 0xfffffffc00fc7947 */ /* 0x000fc0000383ffff */
[----:B------:R-:W-:-:S00]  /*ca20*/  NOP ;  /* 0x0000000000007918 */ /* 0x000fc00000000000 */
        /* <DEDUP_REMOVED lines=13> */
.L_x_50:


//--------------------- .nv.shared.matmul_kernel  --------------------------
	.section	.nv.shared.matmul_kernel,"aw",@nobits
	.sectionflags	@""
	.align	16
	.zero		1024


//--------------------- .nv.shared.reserved.0     --------------------------
	.section	.nv.shared.reserved.0,"aw",@nobits
	.align	8
	.weak		__nv_reservedSMEM_offset_0_alias
	.size		__nv_reservedSMEM_offset_0_alias, 0, 64
	.other		__nv_reservedSMEM_offset_0_alias,@"STO_CUDA_RESERVED_SHARED STV_DEFAULT"
__nv_reservedSMEM_offset_0_alias:
	.zero		0
.nv.shared.reserved.0:
	.zero		64
	.weak		__nv_reservedSMEM_allocation_phase
	.type		__nv_reservedSMEM_allocation_phase,@object
	.size		__nv_reservedSMEM_allocation_phase,(.L_0 - __nv_reservedSMEM_allocation_phase)
__nv_reservedSMEM_allocation_phase:
	.zero		1
.L_0:
	.zero		7
	.weak		__nv_reservedSMEM_devtool_atexit_pc
	.type		__nv_reservedSMEM_devtool_atexit_pc,@object
	.size		__nv_reservedSMEM_devtool_atexit_pc,(__nv_reservedSMEM_allocation_mask - __nv_reservedSMEM_devtool_atexit_pc)
__nv_reservedSMEM_devtool_atexit_pc:
	.zero		8
	.weak		__nv_reservedSMEM_allocation_mask
	.type		__nv_reservedSMEM_allocation_mask,@object
	.size		__nv_reservedSMEM_allocation_mask,(.L_2 - __nv_reservedSMEM_allocation_mask)
__nv_reservedSMEM_allocation_mask:
	.zero		4
.L_2:


//--------------------- .nv.constant0.matmul_kernel --------------------------
	.section	.nv.constant0.matmul_kernel,"a",@progbits
	.sectionflags	@""
	.align	4
.nv.constant0.matmul_kernel:
	.zero		976


//--------------------- SYMBOLS --------------------------

	.type		.nv.reservedSmem.offset0,@object
	.size		.nv.reservedSmem.offset0,0x4
	.type		.nv.reservedSmem.cap,@object
	.size		.nv.reservedSmem.cap,0x4
